// auto-generated by cutlass_sweep.gemm — config: {"arch": "sm_90", "cluster_m": 8, "cluster_n": 1, "dtype": "e5m2", "dtype_b": "e5m2", "layout": "nt", "stages": 0, "tile_k": 64, "tile_m": 256, "tile_n": 128}
#include "cutlass/cutlass.h"
#include "cutlass/gemm/collective/collective_builder.hpp"
#include "cutlass/gemm/device/gemm_universal_adapter.h"
#include "cutlass/gemm/kernel/gemm_universal.hpp"
#include "cutlass/epilogue/collective/collective_builder.hpp"

using ElemA = cutlass::float_e5m2_t;
using ElemB = cutlass::float_e5m2_t;
using ElemCD = cutlass::float_e5m2_t;
using Acc  = float;
using TileShape    = cute::Shape<cute::_256, cute::_128, cute::_64>;
using ClusterShape = cute::Shape<cute::_8, cute::_1, cute::_1>;

using CollectiveEpilogue = typename cutlass::epilogue::collective::CollectiveBuilder<
    cutlass::arch::Sm90, cutlass::arch::OpClassTensorOp,
    TileShape, ClusterShape,
    cutlass::epilogue::collective::EpilogueTileAuto,
    Acc, Acc,
    ElemCD, cutlass::layout::RowMajor, 128 / cutlass::sizeof_bits<ElemCD>::value,
    ElemCD, cutlass::layout::RowMajor, 128 / cutlass::sizeof_bits<ElemCD>::value,
    cutlass::epilogue::collective::EpilogueScheduleAuto
  >::CollectiveOp;

using CollectiveMainloop = typename cutlass::gemm::collective::CollectiveBuilder<
    cutlass::arch::Sm90, cutlass::arch::OpClassTensorOp,
    ElemA, cutlass::layout::RowMajor, 128 / cutlass::sizeof_bits<ElemA>::value,
    ElemB, cutlass::layout::ColumnMajor, 128 / cutlass::sizeof_bits<ElemB>::value,
    Acc,
    TileShape, ClusterShape,
    cutlass::gemm::collective::StageCountAutoCarveout<static_cast<int>(sizeof(typename CollectiveEpilogue::SharedStorage))>,
    cutlass::gemm::collective::KernelScheduleAuto
  >::CollectiveOp;

using GemmKernel = cutlass::gemm::kernel::GemmUniversal<
    cute::Shape<int,int,int,int>,
    CollectiveMainloop,
    CollectiveEpilogue
>;
using Gemm = cutlass::gemm::device::GemmUniversalAdapter<GemmKernel>;

// Force the device kernel symbol into the cubin without needing a host main.
auto* _anchor = &cutlass::device_kernel<GemmKernel>;


// ===== COMPILED SASS (sm_90a) =====

	.target	sm_90a

	.elftype	@"ET_EXEC"


//--------------------- .note.nv.tkinfo           --------------------------
	.section	.note.nv.tkinfo,"",@"SHT_NOTE"
	.sectionflags	@"SHF_NOTE_NV_TKINFO"
	.tkinfo
        /*0018*/ 	.word	0x00000002
        /*0030*/ 	.string	""
        /*0030*/ 	.string	"ptxas"
        /*0030*/ 	.string	"Cuda compilation tools, release 13.0, V13.0.88"
        /*0030*/ 	.string	"Build cuda_13.0.r13.0/compiler.36424714_0"
        /*0030*/ 	.string	"-arch sm_90a -m 64 "



//--------------------- .note.nv.cuinfo           --------------------------
	.section	.note.nv.cuinfo,"",@"SHT_NOTE"
	.sectionflags	@"SHF_NOTE_NV_CUINFO"
        /*0018*/ 	.short	0x0002
        /*001a*/ 	.short	0x005a
        /*001c*/ 	.short	0x0082
	.zero		2


//--------------------- .nv.info                  --------------------------
	.section	.nv.info,"",@"SHT_CUDA_INFO"
	.align	4


	//----- nvinfo : EIATTR_REGCOUNT
	.align		4
        /*0000*/ 	.byte	0x04, 0x2f
        /*0002*/ 	.short	(.L_12 - .L_11)
	.align		4
.L_11:
        /*0004*/ 	.word	index@(_ZN7cutlass13device_kernelINS_4gemm6kernel13GemmUniversalIN4cute5tupleIJiiiiEEENS1_10collective13CollectiveMmaINS1_37MainloopSm90TmaGmmaWarpSpecializedFP8ILi9ENS5_IJNS4_1CILi8EEENSA_ILi1EEESC_EEENS1_35KernelTmaWarpSpecializedCooperativeEEENS5_IJNSA_ILi256EEENSA_ILi128EEENSA_ILi64EEEEEENS_12float_e5m2_tENS5_IJlSC_lEEESK_SL_NS4_8TiledMMAINS4_8MMA_AtomIJNS4_4SM904GMMA31MMA_64x128x32_F32E5M2E5M2_SS_TNILNSP_7ScaleInE1ELSR_1EEEEEENS4_6LayoutINS5_IJNSA_ILi2EEESC_SC_EEENS5_IJSC_NSA_ILi0EEESX_EEEEENS5_IJNS4_10UnderscoreES10_S10_EEEEENS4_13SM90_TMA_LOADENS4_14ComposedLayoutINS4_7SwizzleILi2ELi4ELi3EEENS4_18smem_ptr_flag_bitsILi8EEENSU_INS5_IJSB_SI_EEENS5_IJSI_SC_EEEEEEEvNS4_8identityENS4_23SM90_TMA_LOAD_MULTICASTES1C_vS1D_EENS_8epilogue10collective6detail29Sm90TmaWarpSpecializedAdapterINS1H_15DefaultEpilogueISK_SL_SL_NS1G_6thread17LinearCombinationISK_Li1EffLNS1L_9ScaleType4KindE0ELNS_15FloatRoundStyleE2ESK_EENS1_15EpilogueDefaultEEEEEvvEEEEvNT_6ParamsE)
        /*0008*/ 	.word	0x000000a8


	//----- nvinfo : EIATTR_FRAME_SIZE
	.align		4
.L_12:
        /*000c*/ 	.byte	0x04, 0x11
        /*000e*/ 	.short	(.L_14 - .L_13)
	.align		4
.L_13:
        /*0010*/ 	.word	index@(_ZN7cutlass13device_kernelINS_4gemm6kernel13GemmUniversalIN4cute5tupleIJiiiiEEENS1_10collective13CollectiveMmaINS1_37MainloopSm90TmaGmmaWarpSpecializedFP8ILi9ENS5_IJNS4_1CILi8EEENSA_ILi1EEESC_EEENS1_35KernelTmaWarpSpecializedCooperativeEEENS5_IJNSA_ILi256EEENSA_ILi128EEENSA_ILi64EEEEEENS_12float_e5m2_tENS5_IJlSC_lEEESK_SL_NS4_8TiledMMAINS4_8MMA_AtomIJNS4_4SM904GMMA31MMA_64x128x32_F32E5M2E5M2_SS_TNILNSP_7ScaleInE1ELSR_1EEEEEENS4_6LayoutINS5_IJNSA_ILi2EEESC_SC_EEENS5_IJSC_NSA_ILi0EEESX_EEEEENS5_IJNS4_10UnderscoreES10_S10_EEEEENS4_13SM90_TMA_LOADENS4_14ComposedLayoutINS4_7SwizzleILi2ELi4ELi3EEENS4_18smem_ptr_flag_bitsILi8EEENSU_INS5_IJSB_SI_EEENS5_IJSI_SC_EEEEEEEvNS4_8identityENS4_23SM90_TMA_LOAD_MULTICASTES1C_vS1D_EENS_8epilogue10collective6detail29Sm90TmaWarpSpecializedAdapterINS1H_15DefaultEpilogueISK_SL_SL_NS1G_6thread17LinearCombinationISK_Li1EffLNS1L_9ScaleType4KindE0ELNS_15FloatRoundStyleE2ESK_EENS1_15EpilogueDefaultEEEEEvvEEEEvNT_6ParamsE)
        /*0014*/ 	.word	0x00000108


	//----- nvinfo : EIATTR_MIN_STACK_SIZE
	.align		4
.L_14:
        /*0018*/ 	.byte	0x04, 0x12
        /*001a*/ 	.short	(.L_16 - .L_15)
	.align		4
.L_15:
        /*001c*/ 	.word	index@(_ZN7cutlass13device_kernelINS_4gemm6kernel13GemmUniversalIN4cute5tupleIJiiiiEEENS1_10collective13CollectiveMmaINS1_37MainloopSm90TmaGmmaWarpSpecializedFP8ILi9ENS5_IJNS4_1CILi8EEENSA_ILi1EEESC_EEENS1_35KernelTmaWarpSpecializedCooperativeEEENS5_IJNSA_ILi256EEENSA_ILi128EEENSA_ILi64EEEEEENS_12float_e5m2_tENS5_IJlSC_lEEESK_SL_NS4_8TiledMMAINS4_8MMA_AtomIJNS4_4SM904GMMA31MMA_64x128x32_F32E5M2E5M2_SS_TNILNSP_7ScaleInE1ELSR_1EEEEEENS4_6LayoutINS5_IJNSA_ILi2EEESC_SC_EEENS5_IJSC_NSA_ILi0EEESX_EEEEENS5_IJNS4_10UnderscoreES10_S10_EEEEENS4_13SM90_TMA_LOADENS4_14ComposedLayoutINS4_7SwizzleILi2ELi4ELi3EEENS4_18smem_ptr_flag_bitsILi8EEENSU_INS5_IJSB_SI_EEENS5_IJSI_SC_EEEEEEEvNS4_8identityENS4_23SM90_TMA_LOAD_MULTICASTES1C_vS1D_EENS_8epilogue10collective6detail29Sm90TmaWarpSpecializedAdapterINS1H_15DefaultEpilogueISK_SL_SL_NS1G_6thread17LinearCombinationISK_Li1EffLNS1L_9ScaleType4KindE0ELNS_15FloatRoundStyleE2ESK_EENS1_15EpilogueDefaultEEEEEvvEEEEvNT_6ParamsE)
        /*0020*/ 	.word	0x00000108
.L_16:


//--------------------- .nv.compat                --------------------------
	.section	.nv.compat,"",@"SHT_CUDA_COMPAT_INFO"
	.align	4
        /*0000*/ 	.byte	0x02, 0x09, 0x01, 0x00, 0x02, 0x02, 0x04, 0x00, 0x02, 0x05, 0x05, 0x00, 0x03, 0x07, 0x01, 0x01
        /*0010*/ 	.byte	0x02, 0x03, 0x01, 0x00, 0x02, 0x06, 0x01, 0x00, 0x04, 0x0b, 0x08, 0x00, 0x00, 0x00, 0x00, 0x00
        /*0020*/ 	.byte	0x00, 0x00, 0x00, 0x00


//--------------------- .nv.info._ZN7cutlass13device_kernelINS_4gemm6kernel13GemmUniversalIN4cute5tupleIJiiiiEEENS1_10collective13CollectiveMmaINS1_37MainloopSm90TmaGmmaWarpSpecializedFP8ILi9ENS5_IJNS4_1CILi8EEENSA_ILi1EEESC_EEENS1_35KernelTmaWarpSpecializedCooperativeEEENS5_IJNSA_ILi256EEENSA_ILi128EEENSA_ILi64EEEEEENS_12float_e5m2_tENS5_IJlSC_lEEESK_SL_NS4_8TiledMMAINS4_8MMA_AtomIJNS4_4SM904GMMA31MMA_64x128x32_F32E5M2E5M2_SS_TNILNSP_7ScaleInE1ELSR_1EEEEEENS4_6LayoutINS5_IJNSA_ILi2EEESC_SC_EEENS5_IJSC_NSA_ILi0EEESX_EEEEENS5_IJNS4_10UnderscoreES10_S10_EEEEENS4_13SM90_TMA_LOADENS4_14ComposedLayoutINS4_7SwizzleILi2ELi4ELi3EEENS4_18smem_ptr_flag_bitsILi8EEENSU_INS5_IJSB_SI_EEENS5_IJSI_SC_EEEEEEEvNS4_8identityENS4_23SM90_TMA_LOAD_MULTICASTES1C_vS1D_EENS_8epilogue10collective6detail29Sm90TmaWarpSpecializedAdapterINS1H_15DefaultEpilogueISK_SL_SL_NS1G_6thread17LinearCombinationISK_Li1EffLNS1L_9ScaleType4KindE0ELNS_15FloatRoundStyleE2ESK_EENS1_15EpilogueDefaultEEEEEvvEEEEvNT_6ParamsE --------------------------
	.section	.nv.info._ZN7cutlass13device_kernelINS_4gemm6kernel13GemmUniversalIN4cute5tupleIJiiiiEEENS1_10collective13CollectiveMmaINS1_37MainloopSm90TmaGmmaWarpSpecializedFP8ILi9ENS5_IJNS4_1CILi8EEENSA_ILi1EEESC_EEENS1_35KernelTmaWarpSpecializedCooperativeEEENS5_IJNSA_ILi256EEENSA_ILi128EEENSA_ILi64EEEEEENS_12float_e5m2_tENS5_IJlSC_lEEESK_SL_NS4_8TiledMMAINS4_8MMA_AtomIJNS4_4SM904GMMA31MMA_64x128x32_F32E5M2E5M2_SS_TNILNSP_7ScaleInE1ELSR_1EEEEEENS4_6LayoutINS5_IJNSA_ILi2EEESC_SC_EEENS5_IJSC_NSA_ILi0EEESX_EEEEENS5_IJNS4_10UnderscoreES10_S10_EEEEENS4_13SM90_TMA_LOADENS4_14ComposedLayoutINS4_7SwizzleILi2ELi4ELi3EEENS4_18smem_ptr_flag_bitsILi8EEENSU_INS5_IJSB_SI_EEENS5_IJSI_SC_EEEEEEEvNS4_8identityENS4_23SM90_TMA_LOAD_MULTICASTES1C_vS1D_EENS_8epilogue10collective6detail29Sm90TmaWarpSpecializedAdapterINS1H_15DefaultEpilogueISK_SL_SL_NS1G_6thread17LinearCombinationISK_Li1EffLNS1L_9ScaleType4KindE0ELNS_15FloatRoundStyleE2ESK_EENS1_15EpilogueDefaultEEEEEvvEEEEvNT_6ParamsE,"",@"SHT_CUDA_INFO"
	.sectionflags	@""
	.align	4


	//----- nvinfo : EIATTR_CUDA_API_VERSION
	.align		4
        /*0000*/ 	.byte	0x04, 0x37
        /*0002*/ 	.short	(.L_18 - .L_17)
.L_17:
        /*0004*/ 	.word	0x00000082


	//----- nvinfo : EIATTR_KPARAM_INFO
	.align		4
.L_18:
        /*0008*/ 	.byte	0x04, 0x17
        /*000a*/ 	.short	(.L_20 - .L_19)
.L_19:
        /*000c*/ 	.word	0x00000000
        /*0010*/ 	.short	0x0000
        /*0012*/ 	.short	0x0070
        /*0014*/ 	.byte	0x00, 0xf0, 0x01, 0x10


	//----- nvinfo : EIATTR_SPARSE_MMA_MASK
	.align		4
.L_20:
        /*0018*/ 	.byte	0x03, 0x50
        /*001a*/ 	.short	0x0000


	//----- nvinfo : EIATTR_MAXREG_COUNT
	.align		4
        /*001c*/ 	.byte	0x03, 0x1b
        /*001e*/ 	.short	0x00a8


	//----- nvinfo : EIATTR_NUM_BARRIERS
	.align		4
        /*0020*/ 	.byte	0x02, 0x4c
        /*0022*/ 	.byte	0x01
	.zero		1


	//----- nvinfo : EIATTR_ANNOTATIONS
	.align		4
        /*0024*/ 	.byte	0x04, 0x55
        /*0026*/ 	.short	(.L_22 - .L_21)


	//   ....[0]....
.L_21:
        /*0028*/ 	.word	0x00000001
        /*002c*/ 	.byte	0xe0, 0x06, 0x00, 0x00, 0x01, 0x00, 0x00, 0x00, 0xd0, 0x08, 0x00, 0x00, 0x01, 0x00, 0x00, 0x00
        /* <DEDUP_REMOVED lines=198> */
        /*0c9c*/ 	.byte	0x70, 0x09, 0x01, 0x00


	//----- nvinfo : EIATTR_MERCURY_ISA_VERSION
	.align		4
.L_22:
        /*0ca0*/ 	.byte	0x03, 0x5f
        /*0ca2*/ 	.short	0x0101


	//----- nvinfo : EIATTR_INT_WARP_WIDE_INSTR_OFFSETS
	.align		4
        /*0ca4*/ 	.byte	0x04, 0x31
        /*0ca6*/ 	.short	(.L_24 - .L_23)


	//   ....[0]....
.L_23:
        /*0ca8*/ 	.word	0x00000660


	//   ....[1]....
        /*0cac*/ 	.word	0x00000670


	//   ....[2]....
        /*0cb0*/ 	.word	0x000007d0


	//----- nvinfo : EIATTR_COOP_GROUP_MASK_REGIDS
	.align		4
.L_24:
        /*0cb4*/ 	.byte	0x04, 0x29
        /*0cb6*/ 	.short	(.L_26 - .L_25)


	//   ....[0]....
.L_25:
        /*0cb8*/ 	.word	0xffffffff


	//   ....[1]....
        /*0cbc*/ 	.word	0xffffffff


	//   ....[2]....
        /*0cc0*/ 	.word	0xffffffff


	//   ....[3]....
        /*0cc4*/ 	.word	0xffffffff


	//   ....[4]....
        /*0cc8*/ 	.word	0xffffffff


	//   ....[5]....
        /*0ccc*/ 	.word	0xffffffff


	//----- nvinfo : EIATTR_COOP_GROUP_INSTR_OFFSETS
	.align		4
.L_26:
        /*0cd0*/ 	.byte	0x04, 0x28
        /*0cd2*/ 	.short	(.L_28 - .L_27)


	//   ....[0]....
.L_27:
        /*0cd4*/ 	.word	0x00000070


	//   ....[1]....
        /*0cd8*/ 	.word	0x00000080


	//   ....[2]....
        /*0cdc*/ 	.word	0x000001a0


	//   ....[3]....
        /*0ce0*/ 	.word	0x000004b0


	//   ....[4]....
        /*0ce4*/ 	.word	0x00000910


	//   ....[5]....
        /*0ce8*/ 	.word	0x00001690


	//----- nvinfo : EIATTR_REG_RECONFIG
	.align		4
.L_28:
        /*0cec*/ 	.byte	0x01, 0x54
	.zero		2


	//----- nvinfo : EIATTR_MBARRIER_INSTR_OFFSETS
	.align		4
        /*0cf0*/ 	.byte	0x04, 0x39
        /*0cf2*/ 	.short	(.L_30 - .L_29)


	//   ....[0]....
.L_29:
        /*0cf4*/ 	.word	0x00000360
        /*0cf8*/ 	.word	0x000000ff
        /*0cfc*/ 	.word	0x00000000
        /*0d00*/ 	.short	0x0100
        /*0d02*/ 	.byte	0x09
	.zero		1


	//   ....[1]....
        /*0d04*/ 	.word	0x00000370
        /*0d08*/ 	.word	0x000000ff
        /*0d0c*/ 	.word	0x00000048
        /*0d10*/ 	.short	0x0100
        /*0d12*/ 	.byte	0x09
	.zero		1


	//   ....[2]....
        /*0d14*/ 	.word	0x00000380
        /*0d18*/ 	.word	0x000000ff
        /*0d1c*/ 	.word	0x00000008
        /*0d20*/ 	.short	0x0100
        /*0d22*/ 	.byte	0x09
	.zero		1


	//   ....[3]....
        /*0d24*/ 	.word	0x00000390
        /*0d28*/ 	.word	0x000000ff
        /*0d2c*/ 	.word	0x00000050
        /*0d30*/ 	.short	0x0100
        /*0d32*/ 	.byte	0x09
	.zero		1


	//   ....[4]....
        /*0d34*/ 	.word	0x000003a0
        /*0d38*/ 	.word	0x000000ff
        /*0d3c*/ 	.word	0x00000010
        /*0d40*/ 	.short	0x0100
        /*0d42*/ 	.byte	0x09
	.zero		1


	//   ....[5]....
        /*0d44*/ 	.word	0x000003b0
        /*0d48*/ 	.word	0x000000ff
        /*0d4c*/ 	.word	0x00000058
        /*0d50*/ 	.short	0x0100
        /*0d52*/ 	.byte	0x09
	.zero		1


	//   ....[6]....
        /*0d54*/ 	.word	0x000003c0
        /*0d58*/ 	.word	0x000000ff
        /*0d5c*/ 	.word	0x00000018
        /*0d60*/ 	.short	0x0100
        /*0d62*/ 	.byte	0x09
	.zero		1


	//   ....[7]....
        /*0d64*/ 	.word	0x000003d0
        /*0d68*/ 	.word	0x000000ff
        /*0d6c*/ 	.word	0x00000060
        /*0d70*/ 	.short	0x0100
        /*0d72*/ 	.byte	0x09
	.zero		1


	//   ....[8]....
        /*0d74*/ 	.word	0x000003e0
        /*0d78*/ 	.word	0x000000ff
        /*0d7c*/ 	.word	0x00000020
        /*0d80*/ 	.short	0x0100
        /*0d82*/ 	.byte	0x09
	.zero		1


	//   ....[9]....
        /*0d84*/ 	.word	0x000003f0
        /*0d88*/ 	.word	0x000000ff
        /*0d8c*/ 	.word	0x00000068
        /*0d90*/ 	.short	0x0100
        /*0d92*/ 	.byte	0x09
	.zero		1


	//   ....[10]....
        /*0d94*/ 	.word	0x00000400
        /*0d98*/ 	.word	0x000000ff
        /*0d9c*/ 	.word	0x00000028
        /*0da0*/ 	.short	0x0100
        /*0da2*/ 	.byte	0x09
	.zero		1


	//   ....[11]....
        /*0da4*/ 	.word	0x00000410
        /*0da8*/ 	.word	0x000000ff
        /*0dac*/ 	.word	0x00000070
        /*0db0*/ 	.short	0x0100
        /*0db2*/ 	.byte	0x09
	.zero		1


	//   ....[12]....
        /*0db4*/ 	.word	0x00000420
        /*0db8*/ 	.word	0x000000ff
        /*0dbc*/ 	.word	0x00000030
        /*0dc0*/ 	.short	0x0100
        /*0dc2*/ 	.byte	0x09
	.zero		1


	//   ....[13]....
        /*0dc4*/ 	.word	0x00000430
        /*0dc8*/ 	.word	0x000000ff
        /*0dcc*/ 	.word	0x00000078
        /*0dd0*/ 	.short	0x0100
        /*0dd2*/ 	.byte	0x09
	.zero		1


	//   ....[14]....
        /*0dd4*/ 	.word	0x00000440
        /*0dd8*/ 	.word	0x000000ff
        /*0ddc*/ 	.word	0x00000038
        /*0de0*/ 	.short	0x0100
        /*0de2*/ 	.byte	0x09
	.zero		1


	//   ....[15]....
        /*0de4*/ 	.word	0x00000450
        /*0de8*/ 	.word	0x000000ff
        /*0dec*/ 	.word	0x00000080
        /*0df0*/ 	.short	0x0100
        /*0df2*/ 	.byte	0x09
	.zero		1


	//   ....[16]....
        /*0df4*/ 	.word	0x00000460
        /*0df8*/ 	.word	0x000000ff
        /*0dfc*/ 	.word	0x00000040
        /*0e00*/ 	.short	0x0100
        /*0e02*/ 	.byte	0x09
	.zero		1


	//   ....[17]....
        /*0e04*/ 	.word	0x00000470
        /*0e08*/ 	.word	0x000000ff
        /*0e0c*/ 	.word	0x00000088
        /*0e10*/ 	.short	0x0100
        /*0e12*/ 	.byte	0x09
	.zero		1


	//   ....[18]....
        /*0e14*/ 	.word	0x00000840
        /*0e18*/ 	.word	0x000000ff
        /*0e1c*/ 	.word	0x000000a0
        /*0e20*/ 	.short	0x0100
        /*0e22*/ 	.byte	0x06
	.zero		1


	//   ....[19]....
        /*0e24*/ 	.word	0x000008b0
        /*0e28*/ 	.word	0x000000ff
        /*0e2c*/ 	.word	0x000000a8
        /*0e30*/ 	.short	0x0100
        /*0e32*/ 	.byte	0x06
	.zero		1


	//   ....[20]....
        /*0e34*/ 	.word	0x00001ea0
        /*0e38*/ 	.word	0x000000ff
        /*0e3c*/ 	.word	0x00000000
        /*0e40*/ 	.short	0x010a
        /*0e42*/ 	.byte	0x06
	.zero		1


	//   ....[21]....
        /*0e44*/ 	.word	0x00001ee0
        /*0e48*/ 	.word	0x000000ff
        /*0e4c*/ 	.word	0x00000000
        /*0e50*/ 	.short	0x010a
        /*0e52*/ 	.byte	0x06
	.zero		1


	//   ....[22]....
        /*0e54*/ 	.word	0x00003170
        /*0e58*/ 	.word	0x000000ff
        /*0e5c*/ 	.word	0x00000000
        /*0e60*/ 	.short	0x010a
        /*0e62*/ 	.byte	0x10
	.zero		1


	//   ....[23]....
        /*0e64*/ 	.word	0x000031b0
        /*0e68*/ 	.word	0x000000ff
        /*0e6c*/ 	.word	0x00000000
        /*0e70*/ 	.short	0x010a
        /*0e72*/ 	.byte	0x10
	.zero		1


	//   ....[24]....
        /*0e74*/ 	.word	0x000042c0
        /*0e78*/ 	.word	0x000000e5
        /*0e7c*/ 	.word	0x00000000
        /*0e80*/ 	.short	0x0101
        /*0e82*/ 	.byte	0x3f
	.zero		1


	//   ....[25]....
        /*0e84*/ 	.word	0x000054e0
        /*0e88*/ 	.word	0x00000018
        /*0e8c*/ 	.word	0x00000000
        /*0e90*/ 	.short	0x0101
        /*0e92*/ 	.byte	0x3f
	.zero		1


	//   ....[26]....
        /*0e94*/ 	.word	0x0000f8a0
        /*0e98*/ 	.word	0x0000000d
        /*0e9c*/ 	.word	0x00000048
        /*0ea0*/ 	.short	0x010a
        /*0ea2*/ 	.byte	0x3f
	.zero		1


	//   ....[27]....
        /*0ea4*/ 	.word	0x0000fc80
        /*0ea8*/ 	.word	0x00000004
        /*0eac*/ 	.word	0x000000a8
        /*0eb0*/ 	.short	0x0101
        /*0eb2*/ 	.byte	0x3f
	.zero		1


	//   ....[28]....
        /*0eb4*/ 	.word	0x000103f0
        /*0eb8*/ 	.word	0x00000005
        /*0ebc*/ 	.word	0x00000000
        /*0ec0*/ 	.short	0x010a
        /*0ec2*/ 	.byte	0x3f
	.zero		1


	//   ....[29]....
        /*0ec4*/ 	.word	0x00010470
        /*0ec8*/ 	.word	0x00000007
        /*0ecc*/ 	.word	0x00000000
        /*0ed0*/ 	.short	0x010a
        /*0ed2*/ 	.byte	0x3f
	.zero		1


	//   ....[30]....
        /*0ed4*/ 	.word	0x00010500
        /*0ed8*/ 	.word	0x00000006
        /*0edc*/ 	.word	0x00000000
        /*0ee0*/ 	.short	0x010a
        /*0ee2*/ 	.byte	0x3f
	.zero		1


	//   ....[31]....
        /*0ee4*/ 	.word	0x00010590
        /*0ee8*/ 	.word	0x00000007
        /*0eec*/ 	.word	0x00000000
        /*0ef0*/ 	.short	0x010a
        /*0ef2*/ 	.byte	0x3f
	.zero		1


	//   ....[32]....
        /*0ef4*/ 	.word	0x00010620
        /*0ef8*/ 	.word	0x00000006
        /*0efc*/ 	.word	0x00000000
        /*0f00*/ 	.short	0x010a
        /*0f02*/ 	.byte	0x3f
	.zero		1


	//   ....[33]....
        /*0f04*/ 	.word	0x000106b0
        /*0f08*/ 	.word	0x00000007
        /*0f0c*/ 	.word	0x00000000
        /*0f10*/ 	.short	0x010a
        /*0f12*/ 	.byte	0x3f
	.zero		1


	//   ....[34]....
        /*0f14*/ 	.word	0x00010740
        /*0f18*/ 	.word	0x00000006
        /*0f1c*/ 	.word	0x00000000
        /*0f20*/ 	.short	0x010a
        /*0f22*/ 	.byte	0x3f
	.zero		1


	//   ....[35]....
        /*0f24*/ 	.word	0x000107d0
        /*0f28*/ 	.word	0x00000007
        /*0f2c*/ 	.word	0x00000000
        /*0f30*/ 	.short	0x010a
        /*0f32*/ 	.byte	0x3f
	.zero		1


	//   ....[36]....
        /*0f34*/ 	.word	0x00010860
        /*0f38*/ 	.word	0x00000003
        /*0f3c*/ 	.word	0x00000000
        /*0f40*/ 	.short	0x010a
        /*0f42*/ 	.byte	0x3f
	.zero		1


	//   ....[37]....
        /*0f44*/ 	.word	0x000108d0
        /*0f48*/ 	.word	0x00000003
        /*0f4c*/ 	.word	0x00000000
        /*0f50*/ 	.short	0x010a
        /*0f52*/ 	.byte	0x3f
	.zero		1


	//   ....[38]....
        /*0f54*/ 	.word	0x00010940
        /*0f58*/ 	.word	0x00000000
        /*0f5c*/ 	.word	0x00000000
        /*0f60*/ 	.short	0x010a
        /*0f62*/ 	.byte	0x3f
	.zero		1


	//   ....[39]....
        /*0f64*/ 	.word	0x00010a20
        /*0f68*/ 	.word	0x0000000d
        /*0f6c*/ 	.word	0x00000048
        /*0f70*/ 	.short	0x010a
        /*0f72*/ 	.byte	0x3f
	.zero		1


	//   ....[40]....
        /*0f74*/ 	.word	0x00010af0
        /*0f78*/ 	.word	0x00000005
        /*0f7c*/ 	.word	0x00000000
        /*0f80*/ 	.short	0x010a
        /*0f82*/ 	.byte	0x3f
	.zero		1


	//   ....[41]....
        /*0f84*/ 	.word	0x00010b40
        /*0f88*/ 	.word	0x00000007
        /*0f8c*/ 	.word	0x00000000
        /*0f90*/ 	.short	0x010a
        /*0f92*/ 	.byte	0x3f
	.zero		1


	//   ....[42]....
        /*0f94*/ 	.word	0x00010b90
        /*0f98*/ 	.word	0x00000006
        /*0f9c*/ 	.word	0x00000000
        /*0fa0*/ 	.short	0x010a
        /*0fa2*/ 	.byte	0x3f
	.zero		1


	//   ....[43]....
        /*0fa4*/ 	.word	0x00010be0
        /*0fa8*/ 	.word	0x00000007
        /*0fac*/ 	.word	0x00000000
        /*0fb0*/ 	.short	0x010a
        /*0fb2*/ 	.byte	0x3f
	.zero		1


	//   ....[44]....
        /*0fb4*/ 	.word	0x00010c30
        /*0fb8*/ 	.word	0x00000006
        /*0fbc*/ 	.word	0x00000000
        /*0fc0*/ 	.short	0x010a
        /*0fc2*/ 	.byte	0x3f
	.zero		1


	//   ....[45]....
        /*0fc4*/ 	.word	0x00010c80
        /*0fc8*/ 	.word	0x00000007
        /*0fcc*/ 	.word	0x00000000
        /*0fd0*/ 	.short	0x010a
        /*0fd2*/ 	.byte	0x3f
	.zero		1


	//   ....[46]....
        /*0fd4*/ 	.word	0x00010cd0
        /*0fd8*/ 	.word	0x00000006
        /*0fdc*/ 	.word	0x00000000
        /*0fe0*/ 	.short	0x010a
        /*0fe2*/ 	.byte	0x3f
	.zero		1


	//   ....[47]....
        /*0fe4*/ 	.word	0x00010d20
        /*0fe8*/ 	.word	0x00000007
        /*0fec*/ 	.word	0x00000000
        /*0ff0*/ 	.short	0x010a
        /*0ff2*/ 	.byte	0x3f
	.zero		1


	//----- nvinfo : EIATTR_NUM_MBARRIERS
	.align		4
.L_30:
        /*0ff4*/ 	.byte	0x03, 0x38
        /*0ff6*/ 	.short	0x0014


	//----- nvinfo : EIATTR_EXIT_INSTR_OFFSETS
	.align		4
        /*0ff8*/ 	.byte	0x04, 0x1c
        /*0ffa*/ 	.short	(.L_32 - .L_31)


	//   ....[0]....
.L_31:
        /*0ffc*/ 	.word	0x00000aa0


	//   ....[1]....
        /*1000*/ 	.word	0x00001330


	//   ....[2]....
        /*1004*/ 	.word	0x0000ef80


	//   ....[3]....
        /*1008*/ 	.word	0x0000f510


	//   ....[4]....
        /*100c*/ 	.word	0x000108b0


	//----- nvinfo : EIATTR_MAX_THREADS
	.align		4
.L_32:
        /*1010*/ 	.byte	0x04, 0x05
        /*1012*/ 	.short	(.L_34 - .L_33)
.L_33:
        /*1014*/ 	.word	0x00000180
        /*1018*/ 	.word	0x00000001
        /*101c*/ 	.word	0x00000001


	//----- nvinfo : EIATTR_CRS_STACK_SIZE
	.align		4
.L_34:
        /*1020*/ 	.byte	0x04, 0x1e
        /*1022*/ 	.short	(.L_36 - .L_35)
.L_35:
        /*1024*/ 	.word	0x00000000


	//----- nvinfo : EIATTR_CBANK_PARAM_SIZE
	.align		4
.L_36:
        /*1028*/ 	.byte	0x03, 0x19
        /*102a*/ 	.short	0x0470


	//----- nvinfo : EIATTR_PARAM_CBANK
	.align		4
        /*102c*/ 	.byte	0x04, 0x0a
        /*102e*/ 	.short	(.L_38 - .L_37)
	.align		4
.L_37:
        /*1030*/ 	.word	index@(.nv.constant0._ZN7cutlass13device_kernelINS_4gemm6kernel13GemmUniversalIN4cute5tupleIJiiiiEEENS1_10collective13CollectiveMmaINS1_37MainloopSm90TmaGmmaWarpSpecializedFP8ILi9ENS5_IJNS4_1CILi8EEENSA_ILi1EEESC_EEENS1_35KernelTmaWarpSpecializedCooperativeEEENS5_IJNSA_ILi256EEENSA_ILi128EEENSA_ILi64EEEEEENS_12float_e5m2_tENS5_IJlSC_lEEESK_SL_NS4_8TiledMMAINS4_8MMA_AtomIJNS4_4SM904GMMA31MMA_64x128x32_F32E5M2E5M2_SS_TNILNSP_7ScaleInE1ELSR_1EEEEEENS4_6LayoutINS5_IJNSA_ILi2EEESC_SC_EEENS5_IJSC_NSA_ILi0EEESX_EEEEENS5_IJNS4_10UnderscoreES10_S10_EEEEENS4_13SM90_TMA_LOADENS4_14ComposedLayoutINS4_7SwizzleILi2ELi4ELi3EEENS4_18smem_ptr_flag_bitsILi8EEENSU_INS5_IJSB_SI_EEENS5_IJSI_SC_EEEEEEEvNS4_8identityENS4_23SM90_TMA_LOAD_MULTICASTES1C_vS1D_EENS_8epilogue10collective6detail29Sm90TmaWarpSpecializedAdapterINS1H_15DefaultEpilogueISK_SL_SL_NS1G_6thread17LinearCombinationISK_Li1EffLNS1L_9ScaleType4KindE0ELNS_15FloatRoundStyleE2ESK_EENS1_15EpilogueDefaultEEEEEvvEEEEvNT_6ParamsE)
        /*1034*/ 	.short	0x0210
        /*1036*/ 	.short	0x0470


	//----- nvinfo : EIATTR_SW_WAR
	.align		4
.L_38:
        /*1038*/ 	.byte	0x04, 0x36
        /*103a*/ 	.short	(.L_40 - .L_39)
.L_39:
        /*103c*/ 	.word	0x00000008
.L_40:


//--------------------- .nv.callgraph             --------------------------
	.section	.nv.callgraph,"",@"SHT_CUDA_CALLGRAPH"
	.align	4
	.sectionentsize	8
	.align		4
        /*0000*/ 	.word	0x00000000
	.align		4
        /*0004*/ 	.word	0xffffffff
	.align		4
        /*0008*/ 	.word	0x00000000
	.align		4
        /*000c*/ 	.word	0xfffffffe
	.align		4
        /*0010*/ 	.word	0x00000000
	.align		4
        /*0014*/ 	.word	0xfffffffd
	.align		4
        /*0018*/ 	.word	0x00000000
	.align		4
        /*001c*/ 	.word	0xfffffffc


//--------------------- .nv.constant4             --------------------------
	.section	.nv.constant4,"a",@progbits
	.align	8
	.align		8
.nv.constant4:
        /*0000*/ 	.dword	_ZN40_INTERNAL_478536cf_4_k_cu_bcef7d25_228254cuda3std3__45__cpo5beginE
	.align		8
        /*0008*/ 	.dword	_ZN40_INTERNAL_478536cf_4_k_cu_bcef7d25_228254cuda3std3__45__cpo3endE
	.align		8
        /*0010*/ 	.dword	_ZN40_INTERNAL_478536cf_4_k_cu_bcef7d25_228254cuda3std3__45__cpo6cbeginE
	.align		8
        /*0018*/ 	.dword	_ZN40_INTERNAL_478536cf_4_k_cu_bcef7d25_228254cuda3std3__45__cpo4cendE
	.align		8
        /*0020*/ 	.dword	_ZN40_INTERNAL_478536cf_4_k_cu_bcef7d25_228254cuda3std3__442_GLOBAL__N__478536cf_4_k_cu_bcef7d25_228256ignoreE
	.align		8
        /*0028*/ 	.dword	_ZN40_INTERNAL_478536cf_4_k_cu_bcef7d25_228254cuda3std3__419piecewise_constructE
	.align		8
        /*0030*/ 	.dword	_ZN40_INTERNAL_478536cf_4_k_cu_bcef7d25_228254cuda3std3__48in_placeE
	.align		8
        /*0038*/ 	.dword	_ZN40_INTERNAL_478536cf_4_k_cu_bcef7d25_228254cuda3std6ranges3__45__cpo4swapE
	.align		8
        /*0040*/ 	.dword	_ZN40_INTERNAL_478536cf_4_k_cu_bcef7d25_228254cuda3std6ranges3__45__cpo9iter_moveE
	.align		8
        /*0048*/ 	.dword	_ZN40_INTERNAL_478536cf_4_k_cu_bcef7d25_228254cute7productE
	.align		8
        /*0050*/ 	.dword	_ZN40_INTERNAL_478536cf_4_k_cu_bcef7d25_228254cute1_E


//--------------------- .text._ZN7cutlass13device_kernelINS_4gemm6kernel13GemmUniversalIN4cute5tupleIJiiiiEEENS1_10collective13CollectiveMmaINS1_37MainloopSm90TmaGmmaWarpSpecializedFP8ILi9ENS5_IJNS4_1CILi8EEENSA_ILi1EEESC_EEENS1_35KernelTmaWarpSpecializedCooperativeEEENS5_IJNSA_ILi256EEENSA_ILi128EEENSA_ILi64EEEEEENS_12float_e5m2_tENS5_IJlSC_lEEESK_SL_NS4_8TiledMMAINS4_8MMA_AtomIJNS4_4SM904GMMA31MMA_64x128x32_F32E5M2E5M2_SS_TNILNSP_7ScaleInE1ELSR_1EEEEEENS4_6LayoutINS5_IJNSA_ILi2EEESC_SC_EEENS5_IJSC_NSA_ILi0EEESX_EEEEENS5_IJNS4_10UnderscoreES10_S10_EEEEENS4_13SM90_TMA_LOADENS4_14ComposedLayoutINS4_7SwizzleILi2ELi4ELi3EEENS4_18smem_ptr_flag_bitsILi8EEENSU_INS5_IJSB_SI_EEENS5_IJSI_SC_EEEEEEEvNS4_8identityENS4_23SM90_TMA_LOAD_MULTICASTES1C_vS1D_EENS_8epilogue10collective6detail29Sm90TmaWarpSpecializedAdapterINS1H_15DefaultEpilogueISK_SL_SL_NS1G_6thread17LinearCombinationISK_Li1EffLNS1L_9ScaleType4KindE0ELNS_15FloatRoundStyleE2ESK_EENS1_15EpilogueDefaultEEEEEvvEEEEvNT_6ParamsE --------------------------
	.section	.text._ZN7cutlass13device_kernelINS_4gemm6kernel13GemmUniversalIN4cute5tupleIJiiiiEEENS1_10collective13CollectiveMmaINS1_37MainloopSm90TmaGmmaWarpSpecializedFP8ILi9ENS5_IJNS4_1CILi8EEENSA_ILi1EEESC_EEENS1_35KernelTmaWarpSpecializedCooperativeEEENS5_IJNSA_ILi256EEENSA_ILi128EEENSA_ILi64EEEEEENS_12float_e5m2_tENS5_IJlSC_lEEESK_SL_NS4_8TiledMMAINS4_8MMA_AtomIJNS4_4SM904GMMA31MMA_64x128x32_F32E5M2E5M2_SS_TNILNSP_7ScaleInE1ELSR_1EEEEEENS4_6LayoutINS5_IJNSA_ILi2EEESC_SC_EEENS5_IJSC_NSA_ILi0EEESX_EEEEENS5_IJNS4_10UnderscoreES10_S10_EEEEENS4_13SM90_TMA_LOADENS4_14ComposedLayoutINS4_7SwizzleILi2ELi4ELi3EEENS4_18smem_ptr_flag_bitsILi8EEENSU_INS5_IJSB_SI_EEENS5_IJSI_SC_EEEEEEEvNS4_8identityENS4_23SM90_TMA_LOAD_MULTICASTES1C_vS1D_EENS_8epilogue10collective6detail29Sm90TmaWarpSpecializedAdapterINS1H_15DefaultEpilogueISK_SL_SL_NS1G_6thread17LinearCombinationISK_Li1EffLNS1L_9ScaleType4KindE0ELNS_15FloatRoundStyleE2ESK_EENS1_15EpilogueDefaultEEEEEvvEEEEvNT_6ParamsE,"ax",@progbits
	.align	128
.text._ZN7cutlass13device_kernelINS_4gemm6kernel13GemmUniversalIN4cute5tupleIJiiiiEEENS1_10collective13CollectiveMmaINS1_37MainloopSm90TmaGmmaWarpSpecializedFP8ILi9ENS5_IJNS4_1CILi8EEENSA_ILi1EEESC_EEENS1_35KernelTmaWarpSpecializedCooperativeEEENS5_IJNSA_ILi256EEENSA_ILi128EEENSA_ILi64EEEEEENS_12float_e5m2_tENS5_IJlSC_lEEESK_SL_NS4_8TiledMMAINS4_8MMA_AtomIJNS4_4SM904GMMA31MMA_64x128x32_F32E5M2E5M2_SS_TNILNSP_7ScaleInE1ELSR_1EEEEEENS4_6LayoutINS5_IJNSA_ILi2EEESC_SC_EEENS5_IJSC_NSA_ILi0EEESX_EEEEENS5_IJNS4_10UnderscoreES10_S10_EEEEENS4_13SM90_TMA_LOADENS4_14ComposedLayoutINS4_7SwizzleILi2ELi4ELi3EEENS4_18smem_ptr_flag_bitsILi8EEENSU_INS5_IJSB_SI_EEENS5_IJSI_SC_EEEEEEEvNS4_8identityENS4_23SM90_TMA_LOAD_MULTICASTES1C_vS1D_EENS_8epilogue10collective6detail29Sm90TmaWarpSpecializedAdapterINS1H_15DefaultEpilogueISK_SL_SL_NS1G_6thread17LinearCombinationISK_Li1EffLNS1L_9ScaleType4KindE0ELNS_15FloatRoundStyleE2ESK_EENS1_15EpilogueDefaultEEEEEvvEEEEvNT_6ParamsE:
        .type           _ZN7cutlass13device_kernelINS_4gemm6kernel13GemmUniversalIN4cute5tupleIJiiiiEEENS1_10collective13CollectiveMmaINS1_37MainloopSm90TmaGmmaWarpSpecializedFP8ILi9ENS5_IJNS4_1CILi8EEENSA_ILi1EEESC_EEENS1_35KernelTmaWarpSpecializedCooperativeEEENS5_IJNSA_ILi256EEENSA_ILi128EEENSA_ILi64EEEEEENS_12float_e5m2_tENS5_IJlSC_lEEESK_SL_NS4_8TiledMMAINS4_8MMA_AtomIJNS4_4SM904GMMA31MMA_64x128x32_F32E5M2E5M2_SS_TNILNSP_7ScaleInE1ELSR_1EEEEEENS4_6LayoutINS5_IJNSA_ILi2EEESC_SC_EEENS5_IJSC_NSA_ILi0EEESX_EEEEENS5_IJNS4_10UnderscoreES10_S10_EEEEENS4_13SM90_TMA_LOADENS4_14ComposedLayoutINS4_7SwizzleILi2ELi4ELi3EEENS4_18smem_ptr_flag_bitsILi8EEENSU_INS5_IJSB_SI_EEENS5_IJSI_SC_EEEEEEEvNS4_8identityENS4_23SM90_TMA_LOAD_MULTICASTES1C_vS1D_EENS_8epilogue10collective6detail29Sm90TmaWarpSpecializedAdapterINS1H_15DefaultEpilogueISK_SL_SL_NS1G_6thread17LinearCombinationISK_Li1EffLNS1L_9ScaleType4KindE0ELNS_15FloatRoundStyleE2ESK_EENS1_15EpilogueDefaultEEEEEvvEEEEvNT_6ParamsE,@function
        .size           _ZN7cutlass13device_kernelINS_4gemm6kernel13GemmUniversalIN4cute5tupleIJiiiiEEENS1_10collective13CollectiveMmaINS1_37MainloopSm90TmaGmmaWarpSpecializedFP8ILi9ENS5_IJNS4_1CILi8EEENSA_ILi1EEESC_EEENS1_35KernelTmaWarpSpecializedCooperativeEEENS5_IJNSA_ILi256EEENSA_ILi128EEENSA_ILi64EEEEEENS_12float_e5m2_tENS5_IJlSC_lEEESK_SL_NS4_8TiledMMAINS4_8MMA_AtomIJNS4_4SM904GMMA31MMA_64x128x32_F32E5M2E5M2_SS_TNILNSP_7ScaleInE1ELSR_1EEEEEENS4_6LayoutINS5_IJNSA_ILi2EEESC_SC_EEENS5_IJSC_NSA_ILi0EEESX_EEEEENS5_IJNS4_10UnderscoreES10_S10_EEEEENS4_13SM90_TMA_LOADENS4_14ComposedLayoutINS4_7SwizzleILi2ELi4ELi3EEENS4_18smem_ptr_flag_bitsILi8EEENSU_INS5_IJSB_SI_EEENS5_IJSI_SC_EEEEEEEvNS4_8identityENS4_23SM90_TMA_LOAD_MULTICASTES1C_vS1D_EENS_8epilogue10collective6detail29Sm90TmaWarpSpecializedAdapterINS1H_15DefaultEpilogueISK_SL_SL_NS1G_6thread17LinearCombinationISK_Li1EffLNS1L_9ScaleType4KindE0ELNS_15FloatRoundStyleE2ESK_EENS1_15EpilogueDefaultEEEEEvvEEEEvNT_6ParamsE,(.L_x_345 - _ZN7cutlass13device_kernelINS_4gemm6kernel13GemmUniversalIN4cute5tupleIJiiiiEEENS1_10collective13CollectiveMmaINS1_37MainloopSm90TmaGmmaWarpSpecializedFP8ILi9ENS5_IJNS4_1CILi8EEENSA_ILi1EEESC_EEENS1_35KernelTmaWarpSpecializedCooperativeEEENS5_IJNSA_ILi256EEENSA_ILi128EEENSA_ILi64EEEEEENS_12float_e5m2_tENS5_IJlSC_lEEESK_SL_NS4_8TiledMMAINS4_8MMA_AtomIJNS4_4SM904GMMA31MMA_64x128x32_F32E5M2E5M2_SS_TNILNSP_7ScaleInE1ELSR_1EEEEEENS4_6LayoutINS5_IJNSA_ILi2EEESC_SC_EEENS5_IJSC_NSA_ILi0EEESX_EEEEENS5_IJNS4_10UnderscoreES10_S10_EEEEENS4_13SM90_TMA_LOADENS4_14ComposedLayoutINS4_7SwizzleILi2ELi4ELi3EEENS4_18smem_ptr_flag_bitsILi8EEENSU_INS5_IJSB_SI_EEENS5_IJSI_SC_EEEEEEEvNS4_8identityENS4_23SM90_TMA_LOAD_MULTICASTES1C_vS1D_EENS_8epilogue10collective6detail29Sm90TmaWarpSpecializedAdapterINS1H_15DefaultEpilogueISK_SL_SL_NS1G_6thread17LinearCombinationISK_Li1EffLNS1L_9ScaleType4KindE0ELNS_15FloatRoundStyleE2ESK_EENS1_15EpilogueDefaultEEEEEvvEEEEvNT_6ParamsE)
        .other          _ZN7cutlass13device_kernelINS_4gemm6kernel13GemmUniversalIN4cute5tupleIJiiiiEEENS1_10collective13CollectiveMmaINS1_37MainloopSm90TmaGmmaWarpSpecializedFP8ILi9ENS5_IJNS4_1CILi8EEENSA_ILi1EEESC_EEENS1_35KernelTmaWarpSpecializedCooperativeEEENS5_IJNSA_ILi256EEENSA_ILi128EEENSA_ILi64EEEEEENS_12float_e5m2_tENS5_IJlSC_lEEESK_SL_NS4_8TiledMMAINS4_8MMA_AtomIJNS4_4SM904GMMA31MMA_64x128x32_F32E5M2E5M2_SS_TNILNSP_7ScaleInE1ELSR_1EEEEEENS4_6LayoutINS5_IJNSA_ILi2EEESC_SC_EEENS5_IJSC_NSA_ILi0EEESX_EEEEENS5_IJNS4_10UnderscoreES10_S10_EEEEENS4_13SM90_TMA_LOADENS4_14ComposedLayoutINS4_7SwizzleILi2ELi4ELi3EEENS4_18smem_ptr_flag_bitsILi8EEENSU_INS5_IJSB_SI_EEENS5_IJSI_SC_EEEEEEEvNS4_8identityENS4_23SM90_TMA_LOAD_MULTICASTES1C_vS1D_EENS_8epilogue10collective6detail29Sm90TmaWarpSpecializedAdapterINS1H_15DefaultEpilogueISK_SL_SL_NS1G_6thread17LinearCombinationISK_Li1EffLNS1L_9ScaleType4KindE0ELNS_15FloatRoundStyleE2ESK_EENS1_15EpilogueDefaultEEEEEvvEEEEvNT_6ParamsE,@"STO_CUDA_ENTRY STV_DEFAULT"
_ZN7cutlass13device_kernelINS_4gemm6kernel13GemmUniversalIN4cute5tupleIJiiiiEEENS1_10collective13CollectiveMmaINS1_37MainloopSm90TmaGmmaWarpSpecializedFP8ILi9ENS5_IJNS4_1CILi8EEENSA_ILi1EEESC_EEENS1_35KernelTmaWarpSpecializedCooperativeEEENS5_IJNSA_ILi256EEENSA_ILi128EEENSA_ILi64EEEEEENS_12float_e5m2_tENS5_IJlSC_lEEESK_SL_NS4_8TiledMMAINS4_8MMA_AtomIJNS4_4SM904GMMA31MMA_64x128x32_F32E5M2E5M2_SS_TNILNSP_7ScaleInE1ELSR_1EEEEEENS4_6LayoutINS5_IJNSA_ILi2EEESC_SC_EEENS5_IJSC_NSA_ILi0EEESX_EEEEENS5_IJNS4_10UnderscoreES10_S10_EEEEENS4_13SM90_TMA_LOADENS4_14ComposedLayoutINS4_7SwizzleILi2ELi4ELi3EEENS4_18smem_ptr_flag_bitsILi8EEENSU_INS5_IJSB_SI_EEENS5_IJSI_SC_EEEEEEEvNS4_8identityENS4_23SM90_TMA_LOAD_MULTICASTES1C_vS1D_EENS_8epilogue10collective6detail29Sm90TmaWarpSpecializedAdapterINS1H_15DefaultEpilogueISK_SL_SL_NS1G_6thread17LinearCombinationISK_Li1EffLNS1L_9ScaleType4KindE0ELNS_15FloatRoundStyleE2ESK_EENS1_15EpilogueDefaultEEEEEvvEEEEvNT_6ParamsE:
[----:B------:R-:W0:Y:S02]  /*0000*/  LDC R1, c[0x0][0x28] ;  /* 0x00000a00ff017b82 */ /* 0x000e240000000800 */
[----:B0-----:R-:W-:Y:S01]  /*0010*/  VIADD R1, R1, 0xfffffef8 ;  /* 0xfffffef801017836 */ /* 0x001fe20000000000 */
[----:B------:R-:W0:Y:S01]  /*0020*/  S2R R4, SR_TID.X ;  /* 0x0000000000047919 */ /* 0x000e220000002100 */
[----:B------:R-:W-:Y:S01]  /*0030*/  ELECT P0, URZ, PT ;  /* 0x00000000003f782f */ /* 0x000fe20003800000 */
[----:B------:R-:W-:Y:S01]  /*0040*/  BSSY B0, `(.L_x_0) ;  /* 0x0000015000007945 */ /* 0x000fe20003800000 */
[--C-:B0-----:R-:W-:Y:S02]  /*0050*/  SHF.R.U32.HI R0, RZ, 0x5, R4.reuse ;  /* 0x00000005ff007819 */ /* 0x101fe40000011604 */
[----:B------:R-:W-:-:S03]  /*0060*/  SHF.R.U32.HI R2, RZ, 0x7, R4 ;  /* 0x00000007ff027819 */ /* 0x000fc60000011604 */
[----:B------:R-:W0:Y:S04]  /*0070*/  SHFL.IDX PT, R3, R0, RZ, 0x1f ;  /* 0x00001fff00037589 */ /* 0x000e2800000e0000 */
[----:B------:R-:W1:Y:S01]  /*0080*/  SHFL.IDX PT, R2, R2, RZ, 0x1f ;  /* 0x00001fff02027589 */ /* 0x000e6200000e0000 */
[----:B0-----:R-:W-:Y:S02]  /*0090*/  R2UR UR4, R3 ;  /* 0x00000000030472ca */ /* 0x001fe400000e0000 */
[----:B-1----:R-:W-:-:S11]  /*00a0*/  R2UR UR6, R2 ;  /* 0x00000000020672ca */ /* 0x002fd600000e0000 */
[----:B------:R-:W-:Y:S02]  /*00b0*/  USHF.R.S32.HI UR5, URZ, 0x1f, UR4 ;  /* 0x0000001f3f057899 */ /* 0x000fe40008011404 */
[----:B------:R-:W-:Y:S02]  /*00c0*/  ISETP.NE.OR P0, PT, RZ, UR4, !P0 ;  /* 0x00000004ff007c0c */ /* 0x000fe4000c705670 */
[----:B------:R-:W-:-:S04]  /*00d0*/  ULEA.HI UR5, UR5, UR4, URZ, 0x2 ;  /* 0x0000000405057291 */ /* 0x000fc8000f8f103f */
[----:B------:R-:W-:-:S04]  /*00e0*/  ULOP3.LUT UR5, UR5, 0xfffffffc, URZ, 0xc0, !UPT ;  /* 0xfffffffc05057892 */ /* 0x000fc8000f8ec03f */
[----:B------:R-:W-:-:S03]  /*00f0*/  UIADD3 UR8, UR4, -UR5, URZ ;  /* 0x8000000504087290 */ /* 0x000fc6000fffe03f */
[----:B------:R-:W-:Y:S09]  /*0100*/  @P0 BRA `(.L_x_1) ;  /* 0x0000000000200947 */ /* 0x000ff20003800000 */
[----:B------:R-:W-:Y:S02]  /*0110*/  ULDC.64 UR4, c[0x0][0x198] ;  /* 0x0000660000047ab9 */ /* 0x000fe40000000a00 */
[----:B------:R-:W-:Y:S02]  /*0120*/  UIADD3 UR10, UP0, UR4, 0xf0, URZ ;  /* 0x000000f0040a7890 */ /* 0x000fe4000ff1e03f */
[----:B------:R-:W-:Y:S02]  /*0130*/  UIADD3 UR4, UP1, UR4, 0x1f0, URZ ;  /* 0x000001f004047890 */ /* 0x000fe4000ff3e03f */
[----:B------:R-:W-:Y:S02]  /*0140*/  UIADD3.X UR11, URZ, UR5, URZ, UP0, !UPT ;  /* 0x000000053f0b7290 */ /* 0x000fe400087fe43f */
[----:B------:R-:W-:-:S07]  /*0150*/  UIADD3.X UR5, URZ, UR5, URZ, UP1, !UPT ;  /* 0x000000053f057290 */ /* 0x000fce0008ffe43f */
[----:B------:R0:W-:Y:S02]  /*0160*/  UTMACCTL.PF [UR10] ;  /* 0x000000000a0079b9 */ /* 0x0001e40008040000 */
[----:B------:R0:W-:Y:S02]  /*0170*/  UTMACCTL.PF [UR4] ;  /* 0x00000000040079b9 */ /* 0x0001e40008040000 */
[----:B0-----:R-:W-:Y:S01]  /*0180*/  NOP ;  /* 0x0000000000007918 */ /* 0x001fe20000000000 */
.L_x_1:
[----:B------:R-:W-:Y:S05]  /*0190*/  BSYNC B0 ;  /* 0x0000000000007941 */ /* 0x000fea0003800000 */
.L_x_0:
[----:B------:R-:W0:Y:S01]  /*01a0*/  SHFL.IDX PT, R3, R0, RZ, 0x1f ;  /* 0x00001fff00037589 */ /* 0x000e2200000e0000 */
[----:B------:R-:W-:Y:S01]  /*01b0*/  UISETP.NE.AND UP0, UPT, UR8, 0x3, UPT ;  /* 0x000000030800788c */ /* 0x000fe2000bf05270 */
[----:B------:R-:W-:Y:S01]  /*01c0*/  SHF.R.S32.HI R2, RZ, 0x1f, R4 ;  /* 0x0000001fff027819 */ /* 0x000fe20000011404 */
[----:B------:R-:W-:Y:S02]  /*01d0*/  UIADD3 UR10, UR6, -0x1, URZ ;  /* 0xffffffff060a7890 */ /* 0x000fe4000fffe03f */
[----:B------:R-:W-:Y:S01]  /*01e0*/  ISETP.NE.AND P1, PT, RZ, UR6, PT ;  /* 0x00000006ff007c0c */ /* 0x000fe2000bf25270 */
[----:B------:R-:W-:Y:S01]  /*01f0*/  UISETP.EQ.OR UP0, UPT, UR8, URZ, !UP0 ;  /* 0x0000003f0800728c */ /* 0x000fe2000c702670 */
[----:B------:R-:W-:Y:S01]  /*0200*/  LEA.HI R2, R2, R4, RZ, 0x7 ;  /* 0x0000000402027211 */ /* 0x000fe200078f38ff */
[----:B------:R-:W-:Y:S02]  /*0210*/  UISETP.GE.U32.AND UP1, UPT, UR10, 0x2, UPT ;  /* 0x000000020a00788c */ /* 0x000fe4000bf26070 */
[----:B------:R-:W-:-:S04]  /*0220*/  UISETP.EQ.AND UP0, UPT, UR6, URZ, UP0 ;  /* 0x0000003f0600728c */ /* 0x000fc80008702270 */
[----:B------:R-:W-:-:S04]  /*0230*/  USEL UR13, URZ, 0x1, !UP0 ;  /* 0x000000013f0d7887 */ /* 0x000fc8000c000000 */
[----:B------:R-:W-:Y:S01]  /*0240*/  USEL UR13, UR13, 0x2, UP1 ;  /* 0x000000020d0d7887 */ /* 0x000fe20008800000 */
[----:B0-----:R-:W-:-:S13]  /*0250*/  ISETP.NE.AND P0, PT, R3, RZ, PT ;  /* 0x000000ff0300720c */ /* 0x001fda0003f05270 */
[----:B------:R-:W-:Y:S05]  /*0260*/  @P0 BRA `(.L_x_2) ;  /* 0x00000000008c0947 */ /* 0x000fea0003800000 */
[----:B------:R-:W-:Y:S01]  /*0270*/  ELECT P0, URZ, PT ;  /* 0x00000000003f782f */ /* 0x000fe20003800000 */
[----:B------:R-:W-:-:S12]  /*0280*/  BSSY B0, `(.L_x_2) ;  /* 0x0000021000007945 */ /* 0x000fd80003800000 */
[----:B------:R-:W-:Y:S05]  /*0290*/  @!P0 BRA `(.L_x_3) ;  /* 0x00000000007c8947 */ /* 0x000fea0003800000 */
[----:B------:R-:W0:Y:S01]  /*02a0*/  S2UR UR9, SR_CgaCtaId ;  /* 0x00000000000979c3 */ /* 0x000e220000008800 */
[----:B------:R-:W-:Y:S01]  /*02b0*/  UMOV UR4, 0x400 ;  /* 0x0000040000047882 */ /* 0x000fe20000000000 */
[----:B------:R-:W-:Y:S01]  /*02c0*/  UMOV UR5, 0x1 ;  /* 0x0000000100057882 */ /* 0x000fe20000000000 */
[----:B------:R-:W-:Y:S02]  /*02d0*/  UMOV UR6, 0x10 ;  /* 0x0000001000067882 */ /* 0x000fe40000000000 */
[----:B------:R-:W-:-:S04]  /*02e0*/  UIADD3 UR6, -UR6, 0x100000, URZ ;  /* 0x0010000006067890 */ /* 0x000fc8000fffe13f */
[----:B------:R-:W-:Y:S02]  /*02f0*/  USHF.L.U32 UR7, UR6, 0xb, URZ ;  /* 0x0000000b06077899 */ /* 0x000fe4000800063f */
[----:B------:R-:W-:Y:S02]  /*0300*/  USHF.L.U32 UR6, UR6, 0x1, URZ ;  /* 0x0000000106067899 */ /* 0x000fe4000800063f */
[----:B0-----:R-:W-:Y:S02]  /*0310*/  ULEA UR9, UR9, UR4, 0x18 ;  /* 0x0000000409097291 */ /* 0x001fe4000f8ec03f */
[----:B------:R-:W-:-:S04]  /*0320*/  UIADD3 UR4, -UR5, 0x100000, URZ ;  /* 0x0010000005047890 */ /* 0x000fc8000fffe13f */
[----:B------:R-:W-:Y:S02]  /*0330*/  USHF.L.U32 UR5, UR4, 0xb, URZ ;  /* 0x0000000b04057899 */ /* 0x000fe4000800063f */
[----:B------:R-:W-:Y:S01]  /*0340*/  USHF.L.U32 UR4, UR4, 0x1, URZ ;  /* 0x0000000104047899 */ /* 0x000fe2000800063f */
[----:B------:R-:W0:Y:S11]  /*0350*/  FENCE.VIEW.ASYNC.S ;  /* 0x00000000000073c6 */ /* 0x000e360000000000 */
[----:B0-----:R0:W1:Y:S01]  /*0360*/  SYNCS.EXCH.64 URZ, [UR9], UR4 ;  /* 0x00000004093f75b2 */ /* 0x0010620008000100 */
[----:B------:R0:W2:Y:S01]  /*0370*/  SYNCS.EXCH.64 URZ, [UR9+0x48], UR6 ;  /* 0x00004806093f75b2 */ /* 0x0000a20008000100 */
[----:B------:R0:W3:Y:S01]  /*0380*/  SYNCS.EXCH.64 URZ, [UR9+0x8], UR4 ;  /* 0x00000804093f75b2 */ /* 0x0000e20008000100 */
[----:B------:R0:W4:Y:S01]  /*0390*/  SYNCS.EXCH.64 URZ, [UR9+0x50], UR6 ;  /* 0x00005006093f75b2 */ /* 0x0001220008000100 */
[----:B------:R0:W0:Y:S01]  /*03a0*/  SYNCS.EXCH.64 URZ, [UR9+0x10], UR4 ;  /* 0x00001004093f75b2 */ /* 0x0000220008000100 */
        /* <DEDUP_REMOVED lines=13> */
[----:B------:R-:W-:Y:S01]  /*0480*/  NOP ;  /* 0x0000000000007918 */ /* 0x000fe20000000000 */
.L_x_3:
[----:B0-----:R-:W-:Y:S05]  /*0490*/  BSYNC B0 ;  /* 0x0000000000007941 */ /* 0x001fea0003800000 */
.L_x_2:
[----:B------:R-:W-:Y:S01]  /*04a0*/  LOP3.LUT R2, R2, 0xffffff80, RZ, 0xc0, !PT ;  /* 0xffffff8002027812 */ /* 0x000fe200078ec0ff */
[----:B------:R-:W0:Y:S01]  /*04b0*/  SHFL.IDX PT, R0, R0, RZ, 0x1f ;  /* 0x00001fff00007589 */ /* 0x000e2200000e0000 */
[----:B------:R-:W5:Y:S01]  /*04c0*/  S2UR UR9, SR_CTAID.X ;  /* 0x00000000000979c3 */ /* 0x000f620000002500 */
[----:B------:R-:W-:Y:S02]  /*04d0*/  SHF.R.S32.HI R8, RZ, 0x1f, R3 ;  /* 0x0000001fff087819 */ /* 0x000fe40000011403 */
[----:B------:R-:W-:Y:S01]  /*04e0*/  ELECT P0, URZ, PT ;  /* 0x00000000003f782f */ /* 0x000fe20003800000 */
[----:B------:R-:W-:Y:S01]  /*04f0*/  IMAD.IADD R4, R4, 0x1, -R2 ;  /* 0x0000000104047824 */ /* 0x000fe200078e0a02 */
[----:B------:R-:W-:Y:S01]  /*0500*/  ULDC UR4, c[0x0][0x150] ;  /* 0x0000540000047ab9 */ /* 0x000fe20000000800 */
[----:B------:R-:W1:Y:S01]  /*0510*/  S2R R2, SR_CTAID.Y ;  /* 0x0000000000027919 */ /* 0x000e620000002600 */
[----:B------:R-:W-:Y:S01]  /*0520*/  LEA.HI R8, R8, R3, RZ, 0x2 ;  /* 0x0000000308087211 */ /* 0x000fe200078f10ff */
[----:B------:R-:W-:Y:S01]  /*0530*/  NOP ;  /* 0x0000000000007918 */ /* 0x000fe20000000000 */
[----:B------:R-:W-:Y:S01]  /*0540*/  SHF.R.S32.HI R5, RZ, 0x1f, R4 ;  /* 0x0000001fff057819 */ /* 0x000fe20000011404 */
[----:B------:R-:W2:Y:S01]  /*0550*/  LDC R9, c[0x0][0x144] ;  /* 0x00005100ff097b82 */ /* 0x000ea20000000800 */
[----:B------:R-:W-:Y:S01]  /*0560*/  LOP3.LUT R8, R8, 0x3ffffffc, RZ, 0xc0, !PT ;  /* 0x3ffffffc08087812 */ /* 0x000fe200078ec0ff */
[----:B------:R-:W-:Y:S01]  /*0570*/  NOP ;  /* 0x0000000000007918 */ /* 0x000fe20000000000 */
[----:B------:R-:W-:-:S03]  /*0580*/  LEA.HI R5, R5, R4, RZ, 0x3 ;  /* 0x0000000405057211 */ /* 0x000fc600078f18ff */
[----:B------:R-:W-:Y:S01]  /*0590*/  IMAD.IADD R8, R3, 0x1, -R8 ;  /* 0x0000000103087824 */ /* 0x000fe200078e0a08 */
[--C-:B------:R-:W-:Y:S01]  /*05a0*/  SHF.R.S32.HI R6, RZ, 0x3, R5.reuse ;  /* 0x00000003ff067819 */ /* 0x100fe20000011405 */
[----:B------:R-:W3:Y:S01]  /*05b0*/  LDC R11, c[0x0][0x148] ;  /* 0x00005200ff0b7b82 */ /* 0x000ee20000000800 */
[----:B------:R-:W-:-:S04]  /*05c0*/  SHF.R.S32.HI R5, RZ, 0x1f, R5 ;  /* 0x0000001fff057819 */ /* 0x000fc80000011405 */
[----:B------:R-:W-:Y:S02]  /*05d0*/  LEA.HI R5, R5, R6, RZ, 0x2 ;  /* 0x0000000605057211 */ /* 0x000fe400078f10ff */
[----:B0-----:R-:W-:Y:S02]  /*05e0*/  ISETP.NE.OR P0, PT, R0, RZ, !P0 ;  /* 0x000000ff0000720c */ /* 0x001fe40004705670 */
[----:B-----5:R-:W-:Y:S02]  /*05f0*/  I2FP.F32.U32 R0, UR9 ;  /* 0x0000000900007c45 */ /* 0x020fe40008201000 */
[----:B------:R-:W-:-:S03]  /*0600*/  LOP3.LUT R5, R5, 0xfffffffc, RZ, 0xc0, !PT ;  /* 0xfffffffc05057812 */ /* 0x000fc600078ec0ff */
[----:B------:R-:W-:Y:S01]  /*0610*/  FMUL R7, R0, UR4 ;  /* 0x0000000400077c20 */ /* 0x000fe20008400000 */
[----:B------:R-:W-:Y:S01]  /*0620*/  ULDC UR4, c[0x0][0x154] ;  /* 0x0000550000047ab9 */ /* 0x000fe20000000800 */
[----:B------:R-:W-:-:S04]  /*0630*/  IMAD.IADD R5, R6, 0x1, -R5 ;  /* 0x0000000106057824 */ /* 0x000fc800078e0a05 */
[----:B------:R-:W-:Y:S01]  /*0640*/  IMAD R5, R8, 0x4, R5 ;  /* 0x0000000408057824 */ /* 0x000fe200078e0205 */
[----:B------:R-:W0:Y:S01]  /*0650*/  F2I.U32.TRUNC.NTZ R7, R7 ;  /* 0x0000000700077305 */ /* 0x000e22000020f000 */
[----:B------:R-:W-:Y:S01]  /*0660*/  VOTEU.ALL UP0, P0 ;  /* 0x00000000003f7886 */ /* 0x000fe20000000000 */
[----:B------:R-:W-:Y:S01]  /*0670*/  VOTEU.ALL UP1, P0 ;  /* 0x00000000003f7886 */ /* 0x000fe20000020000 */
[----:B------:R-:W-:-:S03]  /*0680*/  IMAD.SHL.U32 R0, R5, 0x4, RZ ;  /* 0x0000000405007824 */ /* 0x000fc600078e00ff */
[----:B------:R-:W5:Y:S01]  /*0690*/  @!UP0 S2UR UR7, SR_CgaCtaId ;  /* 0x00000000000789c3 */ /* 0x000f620000008800 */
[----:B------:R-:W-:Y:S01]  /*06a0*/  @!UP0 UMOV UR6, 0x400 ;  /* 0x0000040000068882 */ /* 0x000fe20000000000 */
[----:B------:R-:W-:Y:S02]  /*06b0*/  LOP3.LUT R10, R5, 0xc, R0, 0x78, !PT ;  /* 0x0000000c050a7812 */ /* 0x000fe400078e7800 */
[----:B-1----:R-:W-:Y:S02]  /*06c0*/  I2FP.F32.U32 R5, R2 ;  /* 0x0000000200057245 */ /* 0x002fe40000201000 */
[----:B------:R-:W-:Y:S01]  /*06d0*/  SHF.R.S32.HI R0, RZ, 0x1f, R10 ;  /* 0x0000001fff007819 */ /* 0x000fe2000001140a */
[----:B------:R1:W-:Y:S01]  /*06e0*/  STL [R1+0x7c], R10 ;  /* 0x00007c0a01007387 */ /* 0x0003e20000100800 */
[----:B0-----:R-:W-:Y:S02]  /*06f0*/  IMAD.MOV R6, RZ, RZ, -R7 ;  /* 0x000000ffff067224 */ /* 0x001fe400078e0a07 */
[----:B------:R-:W-:Y:S01]  /*0700*/  FMUL R8, R5, UR4 ;  /* 0x0000000405087c20 */ /* 0x000fe20008400000 */
[----:B------:R-:W-:Y:S01]  /*0710*/  LEA.HI R5, R0, R10, RZ, 0x3 ;  /* 0x0000000a00057211 */ /* 0x000fe200078f18ff */
[----:B------:R-:W-:Y:S01]  /*0720*/  UMOV UR4, 0x20 ;  /* 0x0000002000047882 */ /* 0x000fe20000000000 */
[----:B--2---:R-:W-:Y:S01]  /*0730*/  IMAD R0, R9, R6, UR9 ;  /* 0x0000000909007e24 */ /* 0x004fe2000f8e0206 */
[----:B------:R-:W-:-:S04]  /*0740*/  @!UP0 UIADD3 UR4, -UR4, 0x100000, URZ ;  /* 0x0010000004048890 */ /* 0x000fc8000fffe13f */
[----:B------:R-:W-:Y:S02]  /*0750*/  @!UP0 USHF.L.U32 UR5, UR4, 0xb, URZ ;  /* 0x0000000b04058899 */ /* 0x000fe4000800063f */
[----:B------:R-:W-:Y:S01]  /*0760*/  @!UP0 USHF.L.U32 UR4, UR4, 0x1, URZ ;  /* 0x0000000104048899 */ /* 0x000fe2000800063f */
[----:B------:R-:W-:Y:S01]  /*0770*/  LOP3.LUT R6, R5, 0xfffffff8, RZ, 0xc0, !PT ;  /* 0xfffffff805067812 */ /* 0x000fe200078ec0ff */
[----:B------:R-:W0:Y:S01]  /*0780*/  F2I.U32.TRUNC.NTZ R8, R8 ;  /* 0x0000000800087305 */ /* 0x000e22000020f000 */
[----:B------:R-:W2:Y:S03]  /*0790*/  LDC R9, c[0x0][0x140] ;  /* 0x00005000ff097b82 */ /* 0x000ea60000000800 */
[----:B------:R-:W-:Y:S01]  /*07a0*/  IMAD.IADD R7, R10, 0x1, -R6 ;  /* 0x000000010a077824 */ /* 0x000fe200078e0a06 */
[----:B-----5:R-:W-:-:S04]  /*07b0*/  @!UP0 ULEA UR6, UR7, UR6, 0x18 ;  /* 0x0000000607068291 */ /* 0x020fc8000f8ec03f */
[----:B------:R-:W-:Y:S01]  /*07c0*/  ISETP.NE.AND P2, PT, R7, R0, PT ;  /* 0x000000000700720c */ /* 0x000fe20003f45270 */
[----:B------:R-:W-:Y:S01]  /*07d0*/  VOTEU.ALL UP0, P0 ;  /* 0x00000000003f7886 */ /* 0x000fe20000000000 */
[----:B------:R-:W-:Y:S01]  /*07e0*/  LOP3.LUT P0, RZ, R4, 0x7, RZ, 0xc0, !PT ;  /* 0x0000000704ff7812 */ /* 0x000fe2000780c0ff */
[----:B------:R-:W-:Y:S02]  /*07f0*/  IMAD.MOV.U32 R4, RZ, RZ, 0x1 ;  /* 0x00000001ff047424 */ /* 0x000fe400078e00ff */
[----:B0-----:R-:W-:Y:S01]  /*0800*/  IMAD.MOV R12, RZ, RZ, -R8 ;  /* 0x000000ffff0c7224 */ /* 0x001fe200078e0a08 */
[----:B------:R-:W-:-:S03]  /*0810*/  ISETP.LT.U32.AND P0, PT, R10, 0x8, !P0 ;  /* 0x000000080a00780c */ /* 0x000fc60004701070 */
[----:B---3--:R-:W-:Y:S01]  /*0820*/  IMAD R6, R11, R12, R2 ;  /* 0x0000000c0b067224 */ /* 0x008fe200078e0202 */
[----:B------:R-:W0:Y:S02]  /*0830*/  FENCE.VIEW.ASYNC.S ;  /* 0x00000000000073c6 */ /* 0x000e240000000000 */
[----:B0-----:R1:W0:Y:S01]  /*0840*/  @!UP0 SYNCS.EXCH.64 URZ, [UR6+0xa0], UR4 ;  /* 0x0000a004063f85b2 */ /* 0x0012220008000100 */
[----:B------:R-:W-:Y:S02]  /*0850*/  @P2 SHF.R.S32.HI R5, RZ, 0x3, R5 ;  /* 0x00000003ff052819 */ /* 0x000fe40000011405 */
[----:B--2---:R-:W-:Y:S02]  /*0860*/  ISETP.EQ.U32.AND P5, PT, R9, 0x1, PT ;  /* 0x000000010900780c */ /* 0x004fe40003fa2070 */
[----:B------:R-:W-:Y:S02]  /*0870*/  @P2 ISETP.NE.AND P3, PT, R5, R6, PT ;  /* 0x000000060500220c */ /* 0x000fe40003f65270 */
[----:B------:R-:W-:-:S02]  /*0880*/  SEL R5, RZ, 0x1, !P0 ;  /* 0x00000001ff057807 */ /* 0x000fc40004000000 */
[----:B------:R-:W-:-:S04]  /*0890*/  @P2 SEL R4, RZ, 0x1, P3 ;  /* 0x00000001ff042807 */ /* 0x000fc80001800000 */
[----:B------:R-:W-:Y:S01]  /*08a0*/  LOP3.LUT R4, R4, R5, RZ, 0xc0, !PT ;  /* 0x0000000504047212 */ /* 0x000fe200078ec0ff */
[----:B------:R1:W2:Y:S01]  /*08b0*/  @!UP1 SYNCS.EXCH.64 URZ, [UR6+0xa8], UR4 ;  /* 0x0000a804063f95b2 */ /* 0x0002a20008000100 */
[----:B------:R-:W-:-:S03]  /*08c0*/  NOP ;  /* 0x0000000000007918 */ /* 0x000fc60000000000 */
[----:B------:R1:W-:Y:S01]  /*08d0*/  STL [R1+0x78], R4 ;  /* 0x0000780401007387 */ /* 0x0003e20000100800 */
[----:B0-----:R-:W-:Y:S05]  /*08e0*/  @!P5 BRA `(.L_x_4) ;  /* 0x000000000008d947 */ /* 0x001fea0003800000 */
[----:B--2-4-:R-:W-:Y:S01]  /*08f0*/  UCGABAR_ARV ;  /* 0x00000000000079c7 */ /* 0x014fe20008000000 */
[----:B------:R-:W-:Y:S05]  /*0900*/  BRA `(.L_x_5) ;  /* 0x0000000000047947 */ /* 0x000fea0003800000 */
.L_x_4:
[----:B--2-4-:R-:W-:Y:S01]  /*0910*/  NOP ;  /* 0x0000000000007918 */ /* 0x014fe20000000000 */
.L_x_5:
[----:B------:R-:W0:Y:S01]  /*0920*/  LDC R3, c[0x0][0x65c] ;  /* 0x00019700ff037b82 */ /* 0x000e220000000800 */
[----:B-1----:R-:W-:Y:S02]  /*0930*/  IMAD.U32 R4, RZ, RZ, UR9 ;  /* 0x00000009ff047e24 */ /* 0x002fe4000f8e00ff */
[----:B------:R-:W-:Y:S01]  /*0940*/  IMAD.MOV.U32 R5, RZ, RZ, RZ ;  /* 0x000000ffff057224 */ /* 0x000fe200078e00ff */
[----:B0-----:R-:W-:-:S13]  /*0950*/  ISETP.NE.AND P4, PT, R3, 0x1, PT ;  /* 0x000000010300780c */ /* 0x001fda0003f85270 */
[----:B------:R-:W0:Y:S01]  /*0960*/  @P4 LDC R7, c[0x0][0x10] ;  /* 0x00000400ff074b82 */ /* 0x000e220000000800 */
[----:B------:R-:W-:Y:S02]  /*0970*/  @P4 IMAD.MOV.U32 R3, RZ, RZ, RZ ;  /* 0x000000ffff034224 */ /* 0x000fe400078e00ff */
[----:B------:R-:W-:-:S05]  /*0980*/  @P4 IMAD.MOV.U32 R13, RZ, RZ, RZ ;  /* 0x000000ffff0d4224 */ /* 0x000fca00078e00ff */
[----:B------:R-:W1:Y:S01]  /*0990*/  @!P4 LDC R9, c[0x0][0xc] ;  /* 0x00000300ff09cb82 */ /* 0x000e620000000800 */
[----:B0-----:R-:W-:-:S04]  /*09a0*/  @P4 IMAD.WIDE.U32 R6, R7, UR9, R2 ;  /* 0x0000000907064c25 */ /* 0x001fc8000f8e0002 */
[----:B------:R-:W-:Y:S02]  /*09b0*/  @P4 IMAD.MOV.U32 R19, RZ, RZ, R6 ;  /* 0x000000ffff134224 */ /* 0x000fe400078e0006 */
[----:B------:R-:W-:Y:S02]  /*09c0*/  @P4 IMAD.IADD R23, R7, 0x1, R13 ;  /* 0x0000000107174824 */ /* 0x000fe400078e020d */
[----:B-1----:R-:W-:-:S04]  /*09d0*/  @!P4 IMAD.WIDE.U32 R4, R2, R9, R4 ;  /* 0x000000090204c225 */ /* 0x002fc800078e0004 */
[----:B------:R-:W-:Y:S02]  /*09e0*/  @!P4 IMAD.MOV.U32 R19, RZ, RZ, R4 ;  /* 0x000000ffff13c224 */ /* 0x000fe400078e0004 */
[----:B------:R-:W-:-:S03]  /*09f0*/  @!P4 IMAD.MOV.U32 R23, RZ, RZ, R5 ;  /* 0x000000ffff17c224 */ /* 0x000fc600078e0005 */
[----:B------:R0:W-:Y:S04]  /*0a00*/  STL [R1+0x84], R19 ;  /* 0x0000841301007387 */ /* 0x0001e80000100800 */
[----:B------:R0:W-:Y:S01]  /*0a10*/  STL [R1+0x80], R23 ;  /* 0x0000801701007387 */ /* 0x0001e20000100800 */
[----:B------:R-:W-:Y:S05]  /*0a20*/  @!P5 BRA `(.L_x_6) ;  /* 0x00000000000cd947 */ /* 0x000fea0003800000 */
[----:B------:R-:W-:Y:S01]  /*0a30*/  UCGABAR_WAIT ;  /* 0x0000000000007dc7 */ /* 0x000fe20008000000 */
[----:B------:R-:W-:Y:S01]  /*0a40*/  CCTL.IVALL ;  /* 0x00000000ff00798f */ /* 0x000fe20002000000 */
[----:B------:R-:W-:Y:S05]  /*0a50*/  BRA `(.L_x_7) ;  /* 0x0000000000047947 */ /* 0x000fea0003800000 */
.L_x_6:
[----:B------:R-:W-:Y:S06]  /*0a60*/  BAR.SYNC.DEFER_BLOCKING 0x0 ;  /* 0x0000000000007b1d */ /* 0x000fec0000010000 */
.L_x_7:
[----:B------:R-:W-:Y:S05]  /*0a70*/  @!P1 BRA `(.L_x_8) ;  /* 0x000000e400449947 */ /* 0x000fea0003800000 */
[----:B------:R-:W-:-:S06]  /*0a80*/  UISETP.GT.U32.AND UP0, UPT, UR10, 0x1, UPT ;  /* 0x000000010a00788c */ /* 0x000fcc000bf04070 */
[----:B------:R-:W-:-:S13]  /*0a90*/  PLOP3.LUT P0, PT, PT, PT, UP0, 0x80, 0x0 ;  /* 0x000000000000781c */ /* 0x000fda0003f0f008 */
[----:B------:R-:W-:Y:S05]  /*0aa0*/  @P0 EXIT ;  /* 0x000000000000094d */ /* 0x000fea0003800000 */
[----:B------:R-:W-:Y:S01]  /*0ab0*/  IMAD.MOV.U32 R6, RZ, RZ, -0x1 ;  /* 0xffffffffff067424 */ /* 0x000fe200078e00ff */
[----:B------:R-:W-:Y:S01]  /*0ac0*/  ULDC.64 UR4, c[0x0][0x650] ;  /* 0x0001940000047ab9 */ /* 0x000fe20000000a00 */
[----:B------:R-:W-:Y:S01]  /*0ad0*/  IMAD.MOV.U32 R5, RZ, RZ, -0x1 ;  /* 0xffffffffff057424 */ /* 0x000fe200078e00ff */
[----:B------:R-:W-:Y:S01]  /*0ae0*/  ISETP.GE.U32.AND P0, PT, R19, UR4, PT ;  /* 0x0000000413007c0c */ /* 0x000fe2000bf06070 */
[----:B------:R-:W-:Y:S01]  /*0af0*/  UMOV UR22, 0xffffffff ;  /* 0xffffffff00167882 */ /* 0x000fe20000000000 */
[----:B------:R1:W-:Y:S01]  /*0b00*/  STL [R1+0x8c], R6 ;  /* 0x00008c0601007387 */ /* 0x0003e20000100800 */
[----:B------:R-:W-:Y:S02]  /*0b10*/  PRMT R4, RZ, 0x7610, R4 ;  /* 0x00007610ff047816 */ /* 0x000fe40000000004 */
[----:B------:R-:W-:Y:S01]  /*0b20*/  ISETP.GE.U32.AND.EX P0, PT, R23, UR5, PT, P0 ;  /* 0x0000000517007c0c */ /* 0x000fe2000bf06100 */
[----:B------:R1:W-:-:S12]  /*0b30*/  STL [R1+0x88], R5 ;  /* 0x0000880501007387 */ /* 0x0003d80000100800 */
[----:B-1----:R-:W-:Y:S05]  /*0b40*/  @P0 BRA `(.L_x_9) ;  /* 0x0000000400380947 */ /* 0x002fea0003800000 */
[----:B------:R-:W1:Y:S01]  /*0b50*/  LDC.64 R14, c[0x0][0x628] ;  /* 0x00018a00ff0e7b82 */ /* 0x000e620000000a00 */
[----:B------:R-:W-:Y:S02]  /*0b60*/  IMAD.MOV.U32 R4, RZ, RZ, R19 ;  /* 0x000000ffff047224 */ /* 0x000fe400078e0013 */
[----:B------:R-:W-:-:S05]  /*0b70*/  IMAD.MOV.U32 R5, RZ, RZ, R23 ;  /* 0x000000ffff057224 */ /* 0x000fca00078e0017 */
[----:B------:R-:W2:Y:S08]  /*0b80*/  LDC R10, c[0x0][0x630] ;  /* 0x00018c00ff0a7b82 */ /* 0x000eb00000000800 */
[----:B------:R-:W3:Y:S01]  /*0b90*/  LDC.64 R16, c[0x0][0x620] ;  /* 0x00018800ff107b82 */ /* 0x000ee20000000a00 */
[----:B-1----:R-:W-:-:S04]  /*0ba0*/  ISETP.NE.U32.AND P0, PT, R14, RZ, PT ;  /* 0x000000ff0e00720c */ /* 0x002fc80003f05070 */
[----:B------:R-:W-:-:S13]  /*0bb0*/  ISETP.NE.AND.EX P0, PT, R15, RZ, PT, P0 ;  /* 0x000000ff0f00720c */ /* 0x000fda0003f05300 */
[----:B--23--:R-:W-:Y:S05]  /*0bc0*/  @!P0 BRA `(.L_x_10) ;  /* 0x0000000000288947 */ /* 0x00cfea0003800000 */
[----:B------:R-:W1:Y:S02]  /*0bd0*/  LDC R9, c[0x0][0x634] ;  /* 0x00018d00ff097b82 */ /* 0x000e640000000800 */
[----:B-1----:R-:W-:-:S05]  /*0be0*/  IADD3 R9, P0, R19, R9, RZ ;  /* 0x0000000913097210 */ /* 0x002fca0007f1e0ff */
[----:B------:R-:W-:-:S04]  /*0bf0*/  IMAD.X R13, RZ, RZ, R23, P0 ;  /* 0x000000ffff0d7224 */ /* 0x000fc800000e0617 */
[----:B------:R-:W-:-:S04]  /*0c00*/  IMAD.WIDE.U32 R4, R13, R14, RZ ;  /* 0x0000000e0d047225 */ /* 0x000fc800078e00ff */
[----:B------:R-:W-:-:S04]  /*0c10*/  IMAD.WIDE.U32 R6, P0, R9, R15, R4 ;  /* 0x0000000f09067225 */ /* 0x000fc80007800004 */
[----:B------:R-:W-:-:S04]  /*0c20*/  IMAD.WIDE.U32 R4, R9, R14, RZ ;  /* 0x0000000e09047225 */ /* 0x000fc800078e00ff */
[----:B------:R-:W-:Y:S01]  /*0c30*/  IMAD.X R9, RZ, RZ, RZ, P0 ;  /* 0x000000ffff097224 */ /* 0x000fe200000e06ff */
[----:B------:R-:W-:Y:S01]  /*0c40*/  IADD3 RZ, P0, R5, R6, RZ ;  /* 0x0000000605ff7210 */ /* 0x000fe20007f1e0ff */
[----:B------:R-:W-:-:S04]  /*0c50*/  IMAD.MOV.U32 R8, RZ, RZ, R7 ;  /* 0x000000ffff087224 */ /* 0x000fc800078e0007 */
[----:B------:R-:W-:-:S08]  /*0c60*/  IMAD.WIDE.U32.X R4, R13, R15, R8, P0 ;  /* 0x0000000f0d047225 */ /* 0x000fd000000e0408 */
.L_x_10:
[----:B------:R-:W1:Y:S01]  /*0c70*/  LDC.64 R20, c[0x0][0x640] ;  /* 0x00019000ff147b82 */ /* 0x000e620000000a00 */
[-C--:B------:R-:W-:Y:S01]  /*0c80*/  SHF.R.U64 R22, R4, R10.reuse, R5 ;  /* 0x0000000a04167219 */ /* 0x080fe20000001205 */
[----:B------:R-:W-:Y:S01]  /*0c90*/  IMAD.MOV.U32 R4, RZ, RZ, R19 ;  /* 0x000000ffff047224 */ /* 0x000fe200078e0013 */
[----:B------:R-:W-:Y:S01]  /*0ca0*/  SHF.R.U32.HI R3, RZ, R10, R5 ;  /* 0x0000000aff037219 */ /* 0x000fe20000011605 */
[----:B------:R-:W-:Y:S01]  /*0cb0*/  IMAD.MOV.U32 R5, RZ, RZ, R23 ;  /* 0x000000ffff057224 */ /* 0x000fe200078e0017 */
[----:B------:R-:W-:Y:S01]  /*0cc0*/  IADD3 R7, P0, RZ, -R22, RZ ;  /* 0x80000016ff077210 */ /* 0x000fe20007f1e0ff */
[----:B0-----:R-:W-:Y:S02]  /*0cd0*/  IMAD R23, R11, R12, R2 ;  /* 0x0000000c0b177224 */ /* 0x001fe400078e0202 */
[----:B------:R-:W0:Y:S01]  /*0ce0*/  LDC R8, c[0x0][0x618] ;  /* 0x00018600ff087b82 */ /* 0x000e220000000800 */
[----:B------:R-:W-:Y:S02]  /*0cf0*/  IMAD.MOV.U32 R11, RZ, RZ, 0x1 ;  /* 0x00000001ff0b7424 */ /* 0x000fe400078e00ff */
[----:B------:R-:W-:-:S02]  /*0d00*/  IMAD.X R3, RZ, RZ, ~R3, P0 ;  /* 0x000000ffff037224 */ /* 0x000fc400000e0e03 */
[----:B------:R-:W-:-:S03]  /*0d10*/  IMAD.WIDE.U32 R4, R7, R16, R4 ;  /* 0x0000001007047225 */ /* 0x000fc600078e0004 */
[----:B------:R-:W2:Y:S01]  /*0d20*/  LDC R14, c[0x0][0x608] ;  /* 0x00018200ff0e7b82 */ /* 0x000ea20000000800 */
[----:B------:R-:W-:-:S04]  /*0d30*/  IMAD R6, R3, R16, RZ ;  /* 0x0000001003067224 */ /* 0x000fc800078e02ff */
[----:B------:R-:W-:-:S03]  /*0d40*/  IMAD R3, R7, R17, R6 ;  /* 0x0000001107037224 */ /* 0x000fc600078e0206 */
[----:B------:R-:W3:Y:S01]  /*0d50*/  LDC R18, c[0x0][0x658] ;  /* 0x00019600ff127b82 */ /* 0x000ee20000000800 */
[----:B------:R-:W-:Y:S01]  /*0d60*/  IMAD.IADD R3, R5, 0x1, R3 ;  /* 0x0000000105037824 */ /* 0x000fe200078e0203 */
[----:B-1----:R-:W-:Y:S01]  /*0d70*/  ISETP.NE.U32.AND P0, PT, R20, RZ, PT ;  /* 0x000000ff1400720c */ /* 0x002fe20003f05070 */
[----:B------:R-:W-:-:S03]  /*0d80*/  IMAD.MOV.U32 R5, RZ, RZ, -0x1 ;  /* 0xffffffffff057424 */ /* 0x000fc600078e00ff */
[----:B------:R-:W-:Y:S02]  /*0d90*/  ISETP.NE.AND.EX P0, PT, R21, RZ, PT, P0 ;  /* 0x000000ff1500720c */ /* 0x000fe40003f05300 */
[----:B------:R-:W1:Y:S01]  /*0da0*/  LDC R13, c[0x0][0x600] ;  /* 0x00018000ff0d7b82 */ /* 0x000e620000000800 */
[-CC-:B0-----:R-:W-:Y:S02]  /*0db0*/  SHF.R.U64 R10, R4, R8.reuse, R3.reuse ;  /* 0x00000008040a7219 */ /* 0x181fe40000001203 */
[----:B------:R-:W-:-:S05]  /*0dc0*/  SHF.R.U32.HI R3, RZ, R8, R3 ;  /* 0x00000008ff037219 */ /* 0x000fca0000011603 */
[----:B------:R-:W0:Y:S01]  /*0dd0*/  LDC R15, c[0x0][0x648] ;  /* 0x00019200ff0f7b82 */ /* 0x000e220000000800 */
[-CC-:B--2---:R-:W-:Y:S02]  /*0de0*/  SHF.R.U64 R19, R10, R14.reuse, R3.reuse ;  /* 0x0000000e0a137219 */ /* 0x184fe40000001203 */
[----:B------:R-:W-:-:S05]  /*0df0*/  SHF.R.U32.HI R3, RZ, R14, R3 ;  /* 0x0000000eff037219 */ /* 0x000fca0000011603 */
[----:B------:R-:W2:Y:S01]  /*0e00*/  LDC R17, c[0x0][0x638] ;  /* 0x00018e00ff117b82 */ /* 0x000ea20000000800 */
[-C--:B---3--:R-:W-:Y:S02]  /*0e10*/  SHF.L.U32 R2, R5, R18.reuse, RZ ;  /* 0x0000001205027219 */ /* 0x088fe400000006ff */
[--C-:B------:R-:W-:Y:S02]  /*0e20*/  SHF.R.U64 R12, R19, R18, R3.reuse ;  /* 0x00000012130c7219 */ /* 0x100fe40000001203 */
[----:B------:R-:W-:Y:S02]  /*0e30*/  LOP3.LUT R8, RZ, R2, RZ, 0x33, !PT ;  /* 0x00000002ff087212 */ /* 0x000fe400078e33ff */
[----:B------:R-:W-:Y:S01]  /*0e40*/  SHF.R.U32.HI R3, RZ, R18, R3 ;  /* 0x00000012ff037219 */ /* 0x000fe20000011603 */
[----:B------:R-:W3:Y:S01]  /*0e50*/  LDC R16, c[0x0][0x610] ;  /* 0x00018400ff107b82 */ /* 0x000ee20000000800 */
[----:B------:R-:W-:Y:S01]  /*0e60*/  IMAD.MOV.U32 R2, RZ, RZ, R12 ;  /* 0x000000ffff027224 */ /* 0x000fe200078e000c */
[----:B------:R-:W-:Y:S06]  /*0e70*/  @!P0 BRA `(.L_x_11) ;  /* 0x0000000000288947 */ /* 0x000fec0003800000 */
[----:B------:R-:W4:Y:S02]  /*0e80*/  LDC R7, c[0x0][0x64c] ;  /* 0x00019300ff077b82 */ /* 0x000f240000000800 */
[----:B----4-:R-:W-:-:S05]  /*0e90*/  IADD3 R7, P0, R12, R7, RZ ;  /* 0x000000070c077210 */ /* 0x010fca0007f1e0ff */
        /* <DEDUP_REMOVED lines=8> */
.L_x_11:
[----:B0-----:R-:W-:Y:S01]  /*0f20*/  SHF.R.U64 R4, R2, R15, R3 ;  /* 0x0000000f02047219 */ /* 0x001fe20000001203 */
[----:B-1----:R-:W-:Y:S01]  /*0f30*/  VIADD R5, R13, 0xffffffff ;  /* 0xffffffff0d057836 */ /* 0x002fe20000000000 */
[----:B------:R-:W-:Y:S02]  /*0f40*/  SHF.L.U32 R2, R11, R18, RZ ;  /* 0x000000120b027219 */ /* 0x000fe400000006ff */
[----:B------:R-:W-:Y:S01]  /*0f50*/  LOP3.LUT R3, R19, R8, RZ, 0xc0, !PT ;  /* 0x0000000813037212 */ /* 0x000fe200078ec0ff */
[----:B------:R-:W-:Y:S01]  /*0f60*/  IMAD.MOV R6, RZ, RZ, -R4 ;  /* 0x000000ffff067224 */ /* 0x000fe200078e0a04 */
[----:B------:R-:W-:Y:S02]  /*0f70*/  SEL R0, R0, R23, !P4 ;  /* 0x0000001700007207 */ /* 0x000fe40006000000 */
[----:B------:R-:W-:Y:S01]  /*0f80*/  LOP3.LUT R5, R10, R5, RZ, 0xc0, !PT ;  /* 0x000000050a057212 */ /* 0x000fe200078ec0ff */
[----:B------:R-:W-:Y:S01]  /*0f90*/  IMAD R3, R2, R4, R3 ;  /* 0x0000000402037224 */ /* 0x000fe200078e0203 */
[----:B------:R-:W-:Y:S01]  /*0fa0*/  R2UR UR22, R22 ;  /* 0x00000000161672ca */ /* 0x000fe200000e0000 */
[----:B--2---:R-:W-:-:S02]  /*0fb0*/  IMAD R2, R6, R17, R12 ;  /* 0x0000001106027224 */ /* 0x004fc400078e020c */
[----:B---3--:R-:W-:Y:S02]  /*0fc0*/  IMAD R0, R3, R16, R0 ;  /* 0x0000001003007224 */ /* 0x008fe400078e0200 */
[----:B------:R-:W-:Y:S02]  /*0fd0*/  IMAD R3, R2, R13, R5 ;  /* 0x0000000d02037224 */ /* 0x000fe400078e0205 */
[----:B------:R-:W-:-:S03]  /*0fe0*/  IMAD.MOV.U32 R4, RZ, RZ, 0x1 ;  /* 0x00000001ff047424 */ /* 0x000fc600078e00ff */
[----:B------:R-:W-:Y:S02]  /*0ff0*/  SEL R2, R3, R0, !P4 ;  /* 0x0000000003027207 */ /* 0x000fe40006000000 */
[----:B------:R-:W-:-:S03]  /*1000*/  SEL R0, R0, R3, !P4 ;  /* 0x0000000300007207 */ /* 0x000fc60006000000 */
[----:B------:R1:W-:Y:S04]  /*1010*/  STL [R1+0x88], R2 ;  /* 0x0000880201007387 */ /* 0x0003e80000100800 */
[----:B------:R1:W-:Y:S02]  /*1020*/  STL [R1+0x8c], R0 ;  /* 0x00008c0001007387 */ /* 0x0003e40000100800 */
.L_x_9:
[----:B------:R-:W-:-:S08]  /*1030*/  NOP ;  /* 0x0000000000007918 */ /* 0x000fd00000000000 */
[----:B------:R-:W2:Y:S02]  /*1040*/  USETMAXREG.TRY_ALLOC.CTAPOOL UP0, 0xe8 ;  /* 0x000000e8000079c8 */ /* 0x000ea40008000600 */
[----:B--2---:R-:W-:-:S13]  /*1050*/  PLOP3.LUT P0, PT, PT, PT, UP0, 0x80, 0x0 ;  /* 0x000000000000781c */ /* 0x004fda0003f0f008 */
[----:B------:R-:W-:Y:S05]  /*1060*/  @!P0 BRA `(.L_x_9) ;  /* 0xfffffffc00f08947 */ /* 0x000fea000383ffff */
[----:B------:R-:W-:Y:S01]  /*1070*/  ULDC.64 UR4, c[0x0][0x598] ;  /* 0x0001660000047ab9 */ /* 0x000fe20000000a00 */
[----:B------:R-:W-:Y:S01]  /*1080*/  ULDC.64 UR14, c[0x0][0x208] ;  /* 0x00008200000e7ab9 */ /* 0x000fe20000000a00 */
[----:B------:R-:W-:-:S04]  /*1090*/  ISETP.NE.U32.AND P0, PT, RZ, UR4, PT ;  /* 0x00000004ff007c0c */ /* 0x000fc8000bf05070 */
[----:B------:R-:W-:-:S13]  /*10a0*/  ISETP.NE.AND.EX P0, PT, RZ, UR5, PT, P0 ;  /* 0x00000005ff007c0c */ /* 0x000fda000bf05300 */
[----:B------:R-:W-:Y:S05]  /*10b0*/  @!P0 BRA `(.L_x_12) ;  /* 0x0000000000208947 */ /* 0x000fea0003800000 */
[----:B-1----:R-:W1:Y:S02]  /*10c0*/  LDC.64 R2, c[0x0][0x598] ;  /* 0x00016600ff027b82 */ /* 0x002e640000000a00 */
[----:B-1----:R-:W2:Y:S02]  /*10d0*/  LDG.E.64 R2, desc[UR14][R2.64] ;  /* 0x0000000e02027981 */ /* 0x002ea4000c1e1b00 */
[----:B--2---:R-:W-:-:S04]  /*10e0*/  ISETP.NE.U32.AND P0, PT, R2, RZ, PT ;  /* 0x000000ff0200720c */ /* 0x004fc80003f05070 */
[----:B------:R-:W-:-:S13]  /*10f0*/  ISETP.NE.AND.EX P0, PT, R3, RZ, PT, P0 ;  /* 0x000000ff0300720c */ /* 0x000fda0003f05300 */
[----:B------:R-:W-:Y:S05]  /*1100*/  @!P0 BRA `(.L_x_12) ;  /* 0x00000000000c8947 */ /* 0x000fea0003800000 */
[----:B------:R-:W2:Y:S02]  /*1110*/  LD.E R2, desc[UR14][R2.64] ;  /* 0x0000000e02027980 */ /* 0x000ea4000c101900 */
[----:B--2---:R-:W-:Y:S01]  /*1120*/  R2UR UR20, R2 ;  /* 0x00000000021472ca */ /* 0x004fe200000e0000 */
[----:B------:R-:W-:-:S14]  /*1130*/  BRA `(.L_x_13) ;  /* 0x0000000000247947 */ /* 0x000fdc0003800000 */
.L_x_12:
[----:B------:R-:W-:Y:S02]  /*1140*/  ULDC.64 UR4, c[0x0][0x588] ;  /* 0x0001620000047ab9 */ /* 0x000fe40000000a00 */
[----:B------:R-:W-:-:S04]  /*1150*/  ISETP.NE.U32.AND P0, PT, RZ, UR4, PT ;  /* 0x00000004ff007c0c */ /* 0x000fc8000bf05070 */
[----:B------:R-:W-:-:S13]  /*1160*/  ISETP.NE.AND.EX P0, PT, RZ, UR5, PT, P0 ;  /* 0x00000005ff007c0c */ /* 0x000fda000bf05300 */
[----:B------:R-:W-:Y:S05]  /*1170*/  @!P0 BRA `(.L_x_14) ;  /* 0x0000000000108947 */ /* 0x000fea0003800000 */
[----:B-1----:R-:W1:Y:S02]  /*1180*/  LDC.64 R2, c[0x0][0x588] ;  /* 0x00016200ff027b82 */ /* 0x002e640000000a00 */
[----:B-1----:R-:W2:Y:S02]  /*1190*/  LDG.E R2, desc[UR14][R2.64] ;  /* 0x0000000e02027981 */ /* 0x002ea4000c1e1900 */
[----:B--2---:R-:W-:Y:S01]  /*11a0*/  R2UR UR20, R2 ;  /* 0x00000000021472ca */ /* 0x004fe200000e0000 */
[----:B------:R-:W-:-:S14]  /*11b0*/  BRA `(.L_x_13) ;  /* 0x0000000000047947 */ /* 0x000fdc0003800000 */
.L_x_14:
[----:B------:R-:W-:-:S05]  /*11c0*/  ULDC UR20, c[0x0][0x580] ;  /* 0x0001600000147ab9 */ /* 0x000fca0000000800 */
.L_x_13:
[----:B------:R-:W-:Y:S02]  /*11d0*/  ULDC.64 UR4, c[0x0][0x5a0] ;  /* 0x0001680000047ab9 */ /* 0x000fe40000000a00 */
        /* <DEDUP_REMOVED lines=11> */
.L_x_15:
        /* <DEDUP_REMOVED lines=8> */
.L_x_17:
[----:B------:R-:W-:-:S05]  /*1310*/  ULDC UR21, c[0x0][0x584] ;  /* 0x0001610000157ab9 */ /* 0x000fca0000000800 */
.L_x_16:
[----:B------:R-:W-:-:S13]  /*1320*/  LOP3.LUT P0, RZ, R4, 0xff, RZ, 0xc0, !PT ;  /* 0x000000ff04ff7812 */ /* 0x000fda000780c0ff */
[----:B------:R-:W-:Y:S05]  /*1330*/  @!P0 EXIT ;  /* 0x000000000000894d */ /* 0x000fea0003800000 */
[----:B------:R-:W-:Y:S01]  /*1340*/  ULDC UR4, c[0x0][0x28c] ;  /* 0x0000a30000047ab9 */ /* 0x000fe20000000800 */
[----:B------:R-:W-:Y:S02]  /*1350*/  ULOP3.LUT UR23, UR13, 0x1, URZ, 0xfc, !UPT ;  /* 0x000000010d177892 */ /* 0x000fe4000f8efc3f */
[----:B------:R-:W-:-:S04]  /*1360*/  UIADD3 UR4, UR4, 0x3f, URZ ;  /* 0x0000003f04047890 */ /* 0x000fc8000fffe03f */
[----:B------:R-:W-:-:S04]  /*1370*/  USHF.R.S32.HI UR5, URZ, 0x1f, UR4 ;  /* 0x0000001f3f057899 */ /* 0x000fc80008011404 */
[----:B------:R-:W-:-:S03]  /*1380*/  ULEA.HI UR5, UR5, UR4, URZ, 0x6 ;  /* 0x0000000405057291 */ /* 0x000fc6000f8f303f */
[----:B------:R-:W-:Y:S01]  /*1390*/  UMOV UR4, URZ ;  /* 0x0000003f00047c82 */ /* 0x000fe20008000000 */
[----:B------:R-:W-:-:S03]  /*13a0*/  USHF.R.S32.HI UR9, URZ, 0x6, UR5 ;  /* 0x000000063f097899 */ /* 0x000fc60008011405 */
[----:B------:R-:W-:-:S09]  /*13b0*/  UMOV UR5, URZ ;  /* 0x0000003f00057c82 */ /* 0x000fd20008000000 */
.L_x_300:
[----:B-1----:R-:W1:Y:S01]  /*13c0*/  S2R R0, SR_TID.X ;  /* 0x0000000000007919 */ /* 0x002e620000002100 */
[----:B--2---:R-:W2:Y:S01]  /*13d0*/  S2UR UR17, SR_CgaCtaId ;  /* 0x00000000001179c3 */ /* 0x004ea20000008800 */
[----:B------:R-:W-:Y:S01]  /*13e0*/  UMOV UR16, 0x400 ;  /* 0x0000040000107882 */ /* 0x000fe20000000000 */
[----:B------:R-:W-:Y:S01]  /*13f0*/  UMOV UR6, URZ ;  /* 0x0000003f00067c82 */ /* 0x000fe20008000000 */
[----:B------:R-:W-:Y:S01]  /*1400*/  STL [R1+0x74], RZ ;  /* 0x000074ff01007387 */ /* 0x000fe20000100800 */
[----:B------:R-:W-:Y:S01]  /*1410*/  UMOV UR7, URZ ;  /* 0x0000003f00077c82 */ /* 0x000fe20008000000 */
[----:B------:R-:W-:Y:S01]  /*1420*/  UMOV UR8, URZ ;  /* 0x0000003f00087c82 */ /* 0x000fe20008000000 */
[----:B------:R-:W-:Y:S01]  /*1430*/  CS2R R4, SRZ ;  /* 0x0000000000047805 */ /* 0x000fe2000001ff00 */
[----:B------:R-:W-:Y:S01]  /*1440*/  STL [R1+0x70], RZ ;  /* 0x000070ff01007387 */ /* 0x000fe20000100800 */
[----:B---3--:R-:W3:Y:S01]  /*1450*/  LDC R2, c[0x0][0x28c] ;  /* 0x0000a300ff027b82 */ /* 0x008ee20000000800 */
[----:B------:R-:W-:-:S02]  /*1460*/  CS2R R6, SRZ ;  /* 0x0000000000067805 */ /* 0x000fc4000001ff00 */
[----:B------:R-:W-:Y:S01]  /*1470*/  CS2R R8, SRZ ;  /* 0x0000000000087805 */ /* 0x000fe2000001ff00 */
[----:B------:R-:W-:Y:S01]  /*1480*/  STL [R1+0x6c], RZ ;  /* 0x00006cff01007387 */ /* 0x000fe20000100800 */
[----:B------:R-:W-:Y:S02]  /*1490*/  CS2R R10, SRZ ;  /* 0x00000000000a7805 */ /* 0x000fe4000001ff00 */
[----:B------:R-:W-:Y:S02]  /*14a0*/  CS2R R12, SRZ ;  /* 0x00000000000c7805 */ /* 0x000fe4000001ff00 */
[----:B------:R-:W-:Y:S01]  /*14b0*/  CS2R R14, SRZ ;  /* 0x00000000000e7805 */ /* 0x000fe2000001ff00 */
[----:B------:R-:W-:Y:S01]  /*14c0*/  STL [R1+0x68], RZ ;  /* 0x000068ff01007387 */ /* 0x000fe20000100800 */
[----:B------:R-:W-:Y:S02]  /*14d0*/  CS2R R16, SRZ ;  /* 0x0000000000107805 */ /* 0x000fe4000001ff00 */
[----:B0-----:R-:W-:-:S02]  /*14e0*/  CS2R R18, SRZ ;  /* 0x0000000000127805 */ /* 0x001fc4000001ff00 */
[----:B------:R-:W-:Y:S01]  /*14f0*/  CS2R R20, SRZ ;  /* 0x0000000000147805 */ /* 0x000fe2000001ff00 */
[----:B------:R-:W-:Y:S01]  /*1500*/  STL [R1+0x64], RZ ;  /* 0x000064ff01007387 */ /* 0x000fe20000100800 */
[----:B------:R-:W-:Y:S02]  /*1510*/  CS2R R22, SRZ ;  /* 0x0000000000167805 */ /* 0x000fe4000001ff00 */
[----:B------:R-:W-:Y:S02]  /*1520*/  CS2R R152, SRZ ;  /* 0x0000000000987805 */ /* 0x000fe4000001ff00 */
[----:B------:R-:W-:Y:S01]  /*1530*/  CS2R R154, SRZ ;  /* 0x00000000009a7805 */ /* 0x000fe2000001ff00 */
[----:B------:R-:W-:Y:S01]  /*1540*/  STL [R1+0x60], RZ ;  /* 0x000060ff01007387 */ /* 0x000fe20000100800 */
[----:B------:R-:W-:Y:S02]  /*1550*/  CS2R R156, SRZ ;  /* 0x00000000009c7805 */ /* 0x000fe4000001ff00 */
[----:B------:R-:W-:-:S02]  /*1560*/  CS2R R158, SRZ ;  /* 0x00000000009e7805 */ /* 0x000fc4000001ff00 */
[----:B------:R-:W-:Y:S01]  /*1570*/  CS2R R160, SRZ ;  /* 0x0000000000a07805 */ /* 0x000fe2000001ff00 */
[----:B------:R-:W-:Y:S01]  /*1580*/  STL [R1+0x5c], RZ ;  /* 0x00005cff01007387 */ /* 0x000fe20000100800 */
[----:B------:R-:W-:Y:S02]  /*1590*/  CS2R R162, SRZ ;  /* 0x0000000000a27805 */ /* 0x000fe4000001ff00 */
[----:B------:R-:W-:Y:S02]  /*15a0*/  CS2R R164, SRZ ;  /* 0x0000000000a47805 */ /* 0x000fe4000001ff00 */
[----:B------:R-:W-:Y:S02]  /*15b0*/  CS2R R166, SRZ ;  /* 0x0000000000a67805 */ /* 0x000fe4000001ff00 */
[----:B-1----:R-:W-:Y:S01]  /*15c0*/  LOP3.LUT R0, R0, 0x80, RZ, 0xc0, !PT ;  /* 0x0000008000007812 */ /* 0x002fe200078ec0ff */
[----:B------:R-:W-:Y:S01]  /*15d0*/  STL [R1+0x58], RZ ;  /* 0x000058ff01007387 */ /* 0x000fe20000100800 */
[----:B---3--:R-:W-:-:S02]  /*15e0*/  ISETP.GE.AND P0, PT, R2, 0x1, PT ;  /* 0x000000010200780c */ /* 0x008fc40003f06270 */
[----:B------:R-:W-:Y:S02]  /*15f0*/  CS2R R2, SRZ ;  /* 0x0000000000027805 */ /* 0x000fe4000001ff00 */
[----:B------:R-:W-:Y:S01]  /*1600*/  SHF.R.U32.HI R0, RZ, 0x7, R0 ;  /* 0x00000007ff007819 */ /* 0x000fe20000011600 */
[----:B------:R-:W-:Y:S01]  /*1610*/  STL [R1+0x54], RZ ;  /* 0x000054ff01007387 */ /* 0x000fe20000100800 */
[----:B------:R-:W-:Y:S02]  /*1620*/  CS2R R168, SRZ ;  /* 0x0000000000a87805 */ /* 0x000fe4000001ff00 */
[----:B------:R-:W-:Y:S02]  /*1630*/  CS2R R170, SRZ ;  /* 0x0000000000aa7805 */ /* 0x000fe4000001ff00 */
[----:B------:R-:W-:Y:S01]  /*1640*/  CS2R R172, SRZ ;  /* 0x0000000000ac7805 */ /* 0x000fe2000001ff00 */
[----:B------:R-:W-:Y:S01]  /*1650*/  STL [R1+0x50], RZ ;  /* 0x000050ff01007387 */ /* 0x000fe20000100800 */
[----:B------:R-:W-:-:S02]  /*1660*/  CS2R R174, SRZ ;  /* 0x0000000000ae7805 */ /* 0x000fc4000001ff00 */
[----:B------:R-:W-:Y:S02]  /*1670*/  CS2R R176, SRZ ;  /* 0x0000000000b07805 */ /* 0x000fe4000001ff00 */
[----:B------:R-:W-:Y:S01]  /*1680*/  CS2R R178, SRZ ;  /* 0x0000000000b27805 */ /* 0x000fe2000001ff00 */
[----:B------:R-:W0:Y:S01]  /*1690*/  SHFL.IDX PT, R0, R0, RZ, 0x1f ;  /* 0x00001fff00007589 */ /* 0x000e2200000e0000 */
[----:B------:R-:W-:Y:S02]  /*16a0*/  CS2R R180, SRZ ;  /* 0x0000000000b47805 */ /* 0x000fe4000001ff00 */
[----:B------:R-:W-:Y:S02]  /*16b0*/  CS2R R182, SRZ ;  /* 0x0000000000b67805 */ /* 0x000fe4000001ff00 */
[----:B------:R-:W-:Y:S01]  /*16c0*/  CS2R R184, SRZ ;  /* 0x0000000000b87805 */ /* 0x000fe2000001ff00 */
[----:B------:R1:W-:Y:S01]  /*16d0*/  STL [R1+0x4c], RZ ;  /* 0x00004cff01007387 */ /* 0x0003e20000100800 */
[----:B------:R-:W-:-:S02]  /*16e0*/  CS2R R186, SRZ ;  /* 0x0000000000ba7805 */ /* 0x000fc4000001ff00 */
[----:B------:R-:W-:Y:S02]  /*16f0*/  CS2R R188, SRZ ;  /* 0x0000000000bc7805 */ /* 0x000fe4000001ff00 */
[----:B------:R-:W-:Y:S01]  /*1700*/  CS2R R190, SRZ ;  /* 0x0000000000be7805 */ /* 0x000fe2000001ff00 */
[----:B------:R1:W-:Y:S01]  /*1710*/  STL [R1+0x48], RZ ;  /* 0x000048ff01007387 */ /* 0x0003e20000100800 */
        /* <DEDUP_REMOVED lines=14> */
[----:B------:R-:W-:Y:S02]  /*1800*/  CS2R R214, SRZ ;  /* 0x0000000000d67805 */ /* 0x000fe4000001ff00 */
[----:B0-----:R-:W-:Y:S01]  /*1810*/  R2UR UR11, R0 ;  /* 0x00000000000b72ca */ /* 0x001fe200000e0000 */
[----:B------:R1:W-:Y:S01]  /*1820*/  STL [R1+0x38], RZ ;  /* 0x000038ff01007387 */ /* 0x0003e20000100800 */
[----:B------:R-:W-:Y:S01]  /*1830*/  IMAD.MOV.U32 R0, RZ, RZ, RZ ;  /* 0x000000ffff007224 */ /* 0x000fe200078e00ff */
[----:B------:R-:W-:Y:S02]  /*1840*/  CS2R R216, SRZ ;  /* 0x0000000000d87805 */ /* 0x000fe4000001ff00 */
[----:B------:R-:W-:Y:S01]  /*1850*/  CS2R R218, SRZ ;  /* 0x0000000000da7805 */ /* 0x000fe2000001ff00 */
[----:B------:R1:W-:Y:S01]  /*1860*/  STL [R1+0x34], RZ ;  /* 0x000034ff01007387 */ /* 0x0003e20000100800 */
[----:B------:R-:W-:-:S02]  /*1870*/  CS2R R220, SRZ ;  /* 0x0000000000dc7805 */ /* 0x000fc4000001ff00 */
[----:B------:R-:W-:Y:S02]  /*1880*/  CS2R R222, SRZ ;  /* 0x0000000000de7805 */ /* 0x000fe4000001ff00 */
[----:B------:R-:W-:Y:S01]  /*1890*/  CS2R R224, SRZ ;  /* 0x0000000000e07805 */ /* 0x000fe2000001ff00 */
[----:B------:R1:W-:Y:S01]  /*18a0*/  STL [R1+0x30], RZ ;  /* 0x000030ff01007387 */ /* 0x0003e20000100800 */
[----:B------:R-:W-:Y:S01]  /*18b0*/  IMAD.MOV.U32 R226, RZ, RZ, RZ ;  /* 0x000000ffffe27224 */ /* 0x000fe200078e00ff */
[----:B------:R-:W-:Y:S01]  /*18c0*/  CS2R R88, SRZ ;  /* 0x0000000000587805 */ /* 0x000fe2000001ff00 */
[----:B------:R-:W-:Y:S01]  /*18d0*/  IMAD.U32 R227, RZ, RZ, UR4 ;  /* 0x00000004ffe37e24 */ /* 0x000fe2000f8e00ff */
[----:B------:R1:W-:Y:S01]  /*18e0*/  STL [R1+0x2c], RZ ;  /* 0x00002cff01007387 */ /* 0x0003e20000100800 */
[----:B------:R-:W-:Y:S01]  /*18f0*/  ULEA.HI UR10, UR11, UR11, URZ, 0x1 ;  /* 0x0000000b0b0a7291 */ /* 0x000fe2000f8f083f */
[----:B------:R-:W-:Y:S02]  /*1900*/  CS2R R90, SRZ ;  /* 0x00000000005a7805 */ /* 0x000fe4000001ff00 */
[----:B------:R-:W-:Y:S01]  /*1910*/  CS2R R92, SRZ ;  /* 0x00000000005c7805 */ /* 0x000fe2000001ff00 */
[----:B------:R1:W-:Y:S01]  /*1920*/  STL [R1+0x28], RZ ;  /* 0x000028ff01007387 */ /* 0x0003e20000100800 */
[----:B------:R-:W-:Y:S01]  /*1930*/  ULOP3.LUT UR12, UR10, 0xffffe, URZ, 0xc0, !UPT ;  /* 0x000ffffe0a0c7892 */ /* 0x000fe2000f8ec03f */
[----:B------:R-:W-:Y:S01]  /*1940*/  CS2R R94, SRZ ;  /* 0x00000000005e7805 */ /* 0x000fe2000001ff00 */
[----:B--2---:R-:W-:Y:S01]  /*1950*/  ULEA UR10, UR17, UR16, 0x18 ;  /* 0x00000010110a7291 */ /* 0x004fe2000f8ec03f */
[----:B------:R1:W-:Y:S01]  /*1960*/  STL [R1+0x24], RZ ;  /* 0x000024ff01007387 */ /* 0x0003e20000100800 */
[----:B------:R-:W-:Y:S01]  /*1970*/  UIADD3 UR12, UR11, -UR12, URZ ;  /* 0x8000000c0b0c7290 */ /* 0x000fe2000fffe03f */
[----:B------:R-:W-:-:S02]  /*1980*/  CS2R R96, SRZ ;  /* 0x0000000000607805 */ /* 0x000fc4000001ff00 */
[----:B------:R-:W-:Y:S01]  /*1990*/  CS2R R98, SRZ ;  /* 0x0000000000627805 */ /* 0x000fe2000001ff00 */
[----:B------:R1:W-:Y:S01]  /*19a0*/  STL [R1+0x20], RZ ;  /* 0x000020ff01007387 */ /* 0x0003e20000100800 */
[----:B------:R-:W-:Y:S01]  /*19b0*/  ULEA UR12, UR12, UR10, 0xc ;  /* 0x0000000a0c0c7291 */ /* 0x000fe2000f8e603f */
[----:B------:R-:W-:Y:S02]  /*19c0*/  CS2R R100, SRZ ;  /* 0x0000000000647805 */ /* 0x000fe4000001ff00 */
[----:B------:R-:W-:Y:S01]  /*19d0*/  CS2R R102, SRZ ;  /* 0x0000000000667805 */ /* 0x000fe2000001ff00 */
[----:B------:R1:W-:Y:S01]  /*19e0*/  STL [R1+0x1c], RZ ;  /* 0x00001cff01007387 */ /* 0x0003e20000100800 */
[----:B------:R-:W-:Y:S01]  /*19f0*/  UIADD3 UR12, UR12, 0x180, URZ ;  /* 0x000001800c0c7890 */ /* 0x000fe2000fffe03f */
[----:B------:R-:W-:Y:S02]  /*1a00*/  CS2R R104, SRZ ;  /* 0x0000000000687805 */ /* 0x000fe4000001ff00 */
[----:B------:R-:W-:Y:S01]  /*1a10*/  CS2R R106, SRZ ;  /* 0x00000000006a7805 */ /* 0x000fe2000001ff00 */
[----:B------:R1:W-:Y:S01]  /*1a20*/  STL [R1+0x18], RZ ;  /* 0x000018ff01007387 */ /* 0x0003e20000100800 */
[----:B------:R-:W-:Y:S01]  /*1a30*/  USHF.R.U32.HI UR11, URZ, 0x4, UR12 ;  /* 0x000000043f0b7899 */ /* 0x000fe2000801160c */
[----:B------:R-:W-:-:S02]  /*1a40*/  CS2R R108, SRZ ;  /* 0x00000000006c7805 */ /* 0x000fc4000001ff00 */
[----:B------:R-:W-:Y:S01]  /*1a50*/  CS2R R110, SRZ ;  /* 0x00000000006e7805 */ /* 0x000fe2000001ff00 */
[----:B------:R1:W-:Y:S01]  /*1a60*/  STL [R1+0x14], RZ ;  /* 0x000014ff01007387 */ /* 0x0003e20000100800 */
[----:B------:R-:W-:Y:S01]  /*1a70*/  ULOP3.LUT UR11, UR11, 0x3fff, URZ, 0xc0, !UPT ;  /* 0x00003fff0b0b7892 */ /* 0x000fe2000f8ec03f */
[----:B------:R-:W-:Y:S01]  /*1a80*/  CS2R R112, SRZ ;  /* 0x0000000000707805 */ /* 0x000fe2000001ff00 */
[----:B------:R-:W-:Y:S01]  /*1a90*/  UMOV UR12, UR5 ;  /* 0x00000005000c7c82 */ /* 0x000fe20008000000 */
        /* <DEDUP_REMOVED lines=16> */
[----:B------:R1:W-:Y:S01]  /*1ba0*/  STL [R1], RZ ;  /* 0x000000ff01007387 */ /* 0x0003e20000100800 */
[----:B------:R-:W-:Y:S02]  /*1bb0*/  CS2R R138, SRZ ;  /* 0x00000000008a7805 */ /* 0x000fe4000001ff00 */
[----:B------:R-:W-:Y:S02]  /*1bc0*/  CS2R R140, SRZ ;  /* 0x00000000008c7805 */ /* 0x000fe4000001ff00 */
[----:B------:R-:W-:Y:S02]  /*1bd0*/  CS2R R142, SRZ ;  /* 0x00000000008e7805 */ /* 0x000fe4000001ff00 */
[----:B------:R-:W-:-:S02]  /*1be0*/  CS2R R144, SRZ ;  /* 0x0000000000907805 */ /* 0x000fc4000001ff00 */
[----:B------:R-:W-:Y:S02]  /*1bf0*/  CS2R R146, SRZ ;  /* 0x0000000000927805 */ /* 0x000fe4000001ff00 */
[----:B------:R-:W-:Y:S02]  /*1c00*/  CS2R R148, SRZ ;  /* 0x0000000000947805 */ /* 0x000fe4000001ff00 */
[----:B------:R-:W-:Y:S02]  /*1c10*/  CS2R R150, SRZ ;  /* 0x0000000000967805 */ /* 0x000fe4000001ff00 */
[----:B------:R-:W-:Y:S02]  /*1c20*/  CS2R R24, SRZ ;  /* 0x0000000000187805 */ /* 0x000fe4000001ff00 */
[----:B----4-:R-:W-:Y:S02]  /*1c30*/  CS2R R26, SRZ ;  /* 0x00000000001a7805 */ /* 0x010fe4000001ff00 */
[----:B------:R-:W-:-:S02]  /*1c40*/  CS2R R28, SRZ ;  /* 0x00000000001c7805 */ /* 0x000fc4000001ff00 */
[----:B------:R-:W-:Y:S02]  /*1c50*/  CS2R R30, SRZ ;  /* 0x00000000001e7805 */ /* 0x000fe4000001ff00 */
[----:B------:R-:W-:Y:S02]  /*1c60*/  CS2R R32, SRZ ;  /* 0x0000000000207805 */ /* 0x000fe4000001ff00 */
        /* <DEDUP_REMOVED lines=26> */
[----:B------:R-:W-:Y:S01]  /*1e10*/  CS2R R86, SRZ ;  /* 0x0000000000567805 */ /* 0x000fe2000001ff00 */
[----:B-1----:R-:W-:Y:S06]  /*1e20*/  @!P0 BRA `(.L_x_18) ;  /* 0x0000001000888947 */ /* 0x002fec0003800000 */
[----:B------:R-:W-:-:S06]  /*1e30*/  UISETP.NE.AND UP0, UPT, UR23, 0x3, UPT ;  /* 0x000000031700788c */ /* 0x000fcc000bf05270 */
[----:B------:R-:W-:-:S13]  /*1e40*/  PLOP3.LUT P1, PT, PT, PT, UP0, 0x80, 0x0 ;  /* 0x000000000000781c */ /* 0x000fda0003f2f008 */
[----:B------:R-:W-:Y:S05]  /*1e50*/  @!P1 BRA `(.L_x_19) ;  /* 0x0000000000049947 */ /* 0x000fea0003800000 */
[----:B------:R-:W-:Y:S01]  /*1e60*/  BPT.TRAP 0x1 ;  /* 0x000000040000795c */ /* 0x000fe20000300000 */
.L_x_19:
[----:B------:R-:W-:Y:S01]  /*1e70*/  ULEA UR6, UR5, UR10, 0x3 ;  /* 0x0000000a05067291 */ /* 0x000fe2000f8e183f */
[----:B------:R-:W-:-:S05]  /*1e80*/  IMAD.U32 R0, RZ, RZ, UR4 ;  /* 0x00000004ff007e24 */ /* 0x000fca000f8e00ff */
[----:B------:R-:W-:-:S04]  /*1e90*/  SHF.L.U32 R0, R0, 0x1f, RZ ;  /* 0x0000001f00007819 */ /* 0x000fc800000006ff */
[----:B------:R0:W1:Y:S01]  /*1ea0*/  SYNCS.PHASECHK.TRANS64.TRYWAIT P0, [UR6], R0 ;  /* 0x00000000ff0075a7 */ /* 0x0000620008000146 */
[----:B------:R-:W-:Y:S05]  /*1eb0*/  @!P1 BRA `(.L_x_20) ;  /* 0x0000000000049947 */ /* 0x000fea0003800000 */
[----:B------:R-:W-:Y:S01]  /*1ec0*/  BPT.TRAP 0x1 ;  /* 0x000000040000795c */ /* 0x000fe20000300000 */
.L_x_20:
[----:B-1----:R-:W-:Y:S05]  /*1ed0*/  @P0 BRA `(.L_x_21) ;  /* 0x0000000000080947 */ /* 0x002fea0003800000 */
[----:B------:R-:W1:Y:S02]  /*1ee0*/  SYNCS.PHASECHK.TRANS64.TRYWAIT P0, [UR6], R0 ;  /* 0x00000000ff0075a7 */ /* 0x000e640008000146 */
[----:B-1----:R-:W-:Y:S05]  /*1ef0*/  @!P0 BRA `(.L_x_22) ;  /* 0x000000e800708947 */ /* 0x002fea0003800000 */
.L_x_21:
[----:B------:R-:W-:Y:S01]  /*1f00*/  UIADD3 UR6, UR10, 0x24180, URZ ;  /* 0x000241800a067890 */ /* 0x000fe2000fffe03f */
[----:B------:R-:W-:Y:S01]  /*1f10*/  WARPGROUP.ARRIVE ;  /* 0x00000000000079c5 */ /* 0x000fe20000000000 */
[----:B------:R-:W-:Y:S01]  /*1f20*/  ULOP3.LUT UR7, UR11, 0x10000, URZ, 0xfc, !UPT ;  /* 0x000100000b077892 */ /* 0x000fe2000f8efc3f */
[----:B------:R2:W-:Y:S01]  /*1f30*/  STL [R1+0x74], RZ ;  /* 0x000074ff01007387 */ /* 0x0005e20000100800 */
[----:B------:R-:W-:Y:S01]  /*1f40*/  USHF.R.U32.HI UR6, URZ, 0x4, UR6 ;  /* 0x000000043f067899 */ /* 0x000fe20008011606 */
[----:B01----:R-:W-:Y:S01]  /*1f50*/  IMAD.MOV.U32 R0, RZ, RZ, RZ ;  /* 0x000000ffff007224 */ /* 0x003fe200078e00ff */
[----:B------:R-:W-:Y:S01]  /*1f60*/  ULEA UR7, UR5, UR7, 0xa ;  /* 0x0000000705077291 */ /* 0x000fe2000f8e503f */
[----:B------:R2:W-:Y:S01]  /*1f70*/  STL [R1+0x70], RZ ;  /* 0x000070ff01007387 */ /* 0x0005e20000100800 */
[----:B------:R-:W-:Y:S01]  /*1f80*/  ULOP3.LUT UR6, UR6, 0x3fff, URZ, 0xc0, !UPT ;  /* 0x00003fff06067892 */ /* 0x000fe2000f8ec03f */
[----:B------:R-:W-:Y:S01]  /*1f90*/  CS2R R2, SRZ ;  /* 0x0000000000027805 */ /* 0x000fe2000001ff00 */
[----:B------:R-:W-:Y:S01]  /*1fa0*/  UMOV UR17, 0x80000020 ;  /* 0x8000002000117882 */ /* 0x000fe20000000000 */
[----:B------:R-:W-:Y:S01]  /*1fb0*/  UMOV UR19, 0x80000020 ;  /* 0x8000002000137882 */ /* 0x000fe20000000000 */
[----:B------:R-:W-:Y:S01]  /*1fc0*/  ULOP3.LUT UR6, UR6, 0x10000, URZ, 0xfc, !UPT ;  /* 0x0001000006067892 */ /* 0x000fe2000f8efc3f */
[----:B------:R2:W-:Y:S01]  /*1fd0*/  STL [R1+0x6c], RZ ;  /* 0x00006cff01007387 */ /* 0x0005e20000100800 */
[----:B------:R-:W-:Y:S01]  /*1fe0*/  UMOV UR16, UR7 ;  /* 0x0000000700107c82 */ /* 0x000fe20008000000 */
[----:B------:R-:W-:Y:S01]  /*1ff0*/  CS2R R4, SRZ ;  /* 0x0000000000047805 */ /* 0x000fe2000001ff00 */
[----:B------:R-:W-:Y:S01]  /*2000*/  ULEA UR8, UR5, UR6, 0x9 ;  /* 0x0000000605087291 */ /* 0x000fe2000f8e483f */
[----:B------:R2:W-:Y:S01]  /*2010*/  STL [R1+0x68], RZ ;  /* 0x000068ff01007387 */ /* 0x0005e20000100800 */
[----:B------:R-:W-:Y:S01]  /*2020*/  CS2R R6, SRZ ;  /* 0x0000000000067805 */ /* 0x000fe2000001ff00 */
[----:B------:R-:W-:Y:S01]  /*2030*/  UMOV UR6, 0x2 ;  /* 0x0000000200067882 */ /* 0x000fe20000000000 */
[----:B------:R-:W-:Y:S01]  /*2040*/  CS2R R8, SRZ ;  /* 0x0000000000087805 */ /* 0x000fe2000001ff00 */
[----:B------:R2:W-:Y:S01]  /*2050*/  STL [R1+0x64], RZ ;  /* 0x000064ff01007387 */ /* 0x0005e20000100800 */
[----:B------:R-:W-:Y:S01]  /*2060*/  CS2R R10, SRZ ;  /* 0x00000000000a7805 */ /* 0x000fe2000001ff00 */
[----:B------:R-:W-:Y:S01]  /*2070*/  UMOV UR18, UR8 ;  /* 0x0000000800127c82 */ /* 0x000fe20008000000 */
[----:B------:R-:W-:Y:S01]  /*2080*/  CS2R R12, SRZ ;  /* 0x00000000000c7805 */ /* 0x000fe2000001ff00 */
[----:B------:R-:W-:Y:S01]  /*2090*/  QGMMA.64x128x32.F32.E5M2.E5M2 R88, gdesc[UR16], RZ, !UPT ;  /* 0x01e00000105879f3 */ /* 0x000fe2000c7038ff */
[----:B------:R-:W-:Y:S01]  /*20a0*/  UIADD3 UR16, UR7, 0x200, URZ ;  /* 0x0000020007107890 */ /* 0x000fe2000fffe03f */
[----:B------:R2:W-:Y:S01]  /*20b0*/  STL [R1+0x60], RZ ;  /* 0x000060ff01007387 */ /* 0x0005e20000100800 */
[----:B------:R-:W-:Y:S01]  /*20c0*/  UMOV UR17, 0x80000020 ;  /* 0x8000002000117882 */ /* 0x000fe20000000000 */
[----:B------:R-:W-:-:S02]  /*20d0*/  CS2R R14, SRZ ;  /* 0x00000000000e7805 */ /* 0x000fc4000001ff00 */
[----:B------:R-:W-:Y:S01]  /*20e0*/  CS2R R16, SRZ ;  /* 0x0000000000107805 */ /* 0x000fe2000001ff00 */
[----:B------:R2:W-:Y:S01]  /*20f0*/  STL [R1+0x5c], RZ ;  /* 0x00005cff01007387 */ /* 0x0005e20000100800 */
[----:B------:R-:W-:Y:S02]  /*2100*/  CS2R R18, SRZ ;  /* 0x0000000000127805 */ /* 0x000fe4000001ff00 */
[----:B------:R-:W-:Y:S02]  /*2110*/  CS2R R20, SRZ ;  /* 0x0000000000147805 */ /* 0x000fe4000001ff00 */
[----:B------:R-:W-:Y:S01]  /*2120*/  CS2R R22, SRZ ;  /* 0x0000000000167805 */ /* 0x000fe2000001ff00 */
[----:B------:R2:W-:Y:S01]  /*2130*/  STL [R1+0x58], RZ ;  /* 0x000058ff01007387 */ /* 0x0005e20000100800 */
[----:B------:R-:W-:Y:S01]  /*2140*/  CS2R R152, SRZ ;  /* 0x0000000000987805 */ /* 0x000fe2000001ff00 */
[----:B------:R-:W-:Y:S01]  /*2150*/  QGMMA.64x128x32.F32.E5M2.E5M2 R24, gdesc[UR16], RZ, !UPT ;  /* 0x01e00000101879f3 */ /* 0x000fe2000c7038ff */
[----:B------:R-:W-:Y:S01]  /*2160*/  UIADD3 UR16, UR7, 0x2, URZ ;  /* 0x0000000207107890 */ /* 0x000fe2000fffe03f */
[----:B------:R2:W-:Y:S01]  /*2170*/  STL [R1+0x54], RZ ;  /* 0x000054ff01007387 */ /* 0x0005e20000100800 */
[----:B------:R-:W-:Y:S01]  /*2180*/  UIADD3 UR18, UR8, 0x2, URZ ;  /* 0x0000000208127890 */ /* 0x000fe2000fffe03f */
[----:B------:R-:W-:Y:S01]  /*2190*/  CS2R R154, SRZ ;  /* 0x00000000009a7805 */ /* 0x000fe2000001ff00 */
[----:B------:R-:W-:Y:S01]  /*21a0*/  UMOV UR17, 0x80000020 ;  /* 0x8000002000117882 */ /* 0x000fe20000000000 */
        /* <DEDUP_REMOVED lines=9> */
[----:B------:R-:W-:Y:S02]  /*2240*/  CS2R R166, SRZ ;  /* 0x0000000000a67805 */ /* 0x000fe4000001ff00 */
        /* <DEDUP_REMOVED lines=39> */
[----:B------:R-:W-:-:S03]  /*24c0*/  IMAD.MOV.U32 R226, RZ, RZ, RZ ;  /* 0x000000ffffe27224 */ /* 0x000fc600078e00ff */
[----:B------:R2:W-:Y:S04]  /*24d0*/  STL [R1+0x1c], RZ ;  /* 0x00001cff01007387 */ /* 0x0005e80000100800 */
[----:B------:R2:W-:Y:S04]  /*24e0*/  STL [R1+0x18], RZ ;  /* 0x000018ff01007387 */ /* 0x0005e80000100800 */
[----:B------:R2:W-:Y:S04]  /*24f0*/  STL [R1+0x14], RZ ;  /* 0x000014ff01007387 */ /* 0x0005e80000100800 */
[----:B------:R2:W-:Y:S04]  /*2500*/  STL [R1+0x10], RZ ;  /* 0x000010ff01007387 */ /* 0x0005e80000100800 */
[----:B------:R2:W-:Y:S04]  /*2510*/  STL [R1+0xc], RZ ;  /* 0x00000cff01007387 */ /* 0x0005e80000100800 */
[----:B------:R2:W-:Y:S04]  /*2520*/  STL [R1+0x8], RZ ;  /* 0x000008ff01007387 */ /* 0x0005e80000100800 */
[----:B------:R2:W-:Y:S04]  /*2530*/  STL [R1+0x4], RZ ;  /* 0x000004ff01007387 */ /* 0x0005e80000100800 */
[----:B------:R2:W-:Y:S01]  /*2540*/  STL [R1], RZ ;  /* 0x000000ff01007387 */ /* 0x0005e20000100800 */
[----:B------:R-:W-:Y:S01]  /*2550*/  QGMMA.64x128x32.F32.E5M2.E5M2 R88, gdesc[UR16], R88 ;  /* 0x01e00000105879f3 */ /* 0x000fe20008703858 */
[----:B------:R-:W-:Y:S01]  /*2560*/  UIADD3 UR16, UR7, 0x202, URZ ;  /* 0x0000020207107890 */ /* 0x000fe2000fffe03f */
[----:B------:R-:W-:-:S02]  /*2570*/  UMOV UR17, 0x80000020 ;  /* 0x8000002000117882 */ /* 0x000fc40000000000 */
[----:B------:R-:W-:Y:S02]  /*2580*/  ULDC UR7, c[0x0][0x50c] ;  /* 0x0001430000077ab9 */ /* 0x000fe40000000800 */
[----:B------:R-:W-:-:S04]  /*2590*/  UISETP.NE.AND UP0, UPT, UR7, 0x2, UPT ;  /* 0x000000020700788c */ /* 0x000fc8000bf05270 */
[----:B------:R-:W-:Y:S02]  /*25a0*/  USEL UR7, URZ, 0x1, UP0 ;  /* 0x000000013f077887 */ /* 0x000fe40008000000 */
[----:B------:R-:W-:Y:S04]  /*25b0*/  QGMMA.64x128x32.F32.E5M2.E5M2 R24, gdesc[UR16], R24, gsb0 ;  /* 0x01e00000101879f3 */ /* 0x000fe80008003818 */
[----:B------:R-:W-:-:S13]  /*25c0*/  ISETP.NE.AND P0, PT, RZ, UR7, PT ;  /* 0x00000007ff007c0c */ /* 0x000fda000bf05270 */
[----:B--2---:R-:W-:Y:S05]  /*25d0*/  @!P0 BRA `(.L_x_23) ;  /* 0x0000000800808947 */ /* 0x004fea0003800000 */
[----:B------:R-:W-:Y:S02]  /*25e0*/  WARPGROUP.DEPBAR.LE gsb0, 0x0 ;  /* 0x00008000000079c5 */ /* 0x000fe40000010000 */
[----:B------:R-:W-:-:S01]  /*25f0*/  FADD R227, RZ, R58 ;  /* 0x0000003affe37221 */ /* 0x000fc20000000000 */
[----:B------:R-:W-:Y:S01]  /*2600*/  FADD R226, RZ, R88 ;  /* 0x00000058ffe27221 */ /* 0x000fe20000000000 */
[----:B------:R-:W-:-:S01]  /*2610*/  FADD R225, RZ, R89 ;  /* 0x00000059ffe17221 */ /* 0x000fc20000000000 */
[----:B------:R-:W-:Y:S01]  /*2620*/  FADD R224, RZ, R90 ;  /* 0x0000005affe07221 */ /* 0x000fe20000000000 */
[----:B------:R-:W-:-:S01]  /*2630*/  FADD R223, RZ, R91 ;  /* 0x0000005bffdf7221 */ /* 0x000fc20000000000 */
[----:B------:R0:W-:Y:S01]  /*2640*/  STL [R1], R227 ;  /* 0x000000e301007387 */ /* 0x0001e20000100800 */
[----:B------:R-:W-:-:S01]  /*2650*/  FADD R222, RZ, R92 ;  /* 0x0000005cffde7221 */ /* 0x000fc20000000000 */
[----:B------:R-:W-:Y:S01]  /*2660*/  FADD R221, RZ, R93 ;  /* 0x0000005dffdd7221 */ /* 0x000fe20000000000 */
[----:B------:R-:W-:-:S01]  /*2670*/  FADD R220, RZ, R94 ;  /* 0x0000005effdc7221 */ /* 0x000fc20000000000 */
[----:B------:R-:W-:Y:S01]  /*2680*/  FADD R219, RZ, R95 ;  /* 0x0000005fffdb7221 */ /* 0x000fe20000000000 */
[----:B------:R-:W-:-:S01]  /*2690*/  FADD R218, RZ, R96 ;  /* 0x00000060ffda7221 */ /* 0x000fc20000000000 */
[----:B------:R-:W-:Y:S01]  /*26a0*/  FADD R217, RZ, R97 ;  /* 0x00000061ffd97221 */ /* 0x000fe20000000000 */
[----:B------:R-:W-:-:S01]  /*26b0*/  FADD R216, RZ, R98 ;  /* 0x00000062ffd87221 */ /* 0x000fc20000000000 */
[----:B------:R-:W-:Y:S01]  /*26c0*/  FADD R215, RZ, R99 ;  /* 0x00000063ffd77221 */ /* 0x000fe20000000000 */
[----:B------:R-:W-:-:S01]  /*26d0*/  FADD R214, RZ, R100 ;  /* 0x00000064ffd67221 */ /* 0x000fc20000000000 */
[----:B0-----:R-:W-:Y:S01]  /*26e0*/  FADD R227, RZ, R59 ;  /* 0x0000003bffe37221 */ /* 0x001fe20000000000 */
[----:B------:R-:W-:-:S01]  /*26f0*/  FADD R213, RZ, R101 ;  /* 0x00000065ffd57221 */ /* 0x000fc20000000000 */
[----:B------:R-:W-:Y:S01]  /*2700*/  FADD R212, RZ, R102 ;  /* 0x00000066ffd47221 */ /* 0x000fe20000000000 */
[----:B------:R-:W-:-:S01]  /*2710*/  FADD R211, RZ, R103 ;  /* 0x00000067ffd37221 */ /* 0x000fc20000000000 */
[----:B------:R-:W-:Y:S01]  /*2720*/  FADD R210, RZ, R104 ;  /* 0x00000068ffd27221 */ /* 0x000fe20000000000 */
[----:B------:R0:W-:Y:S01]  /*2730*/  STL [R1+0x4], R227 ;  /* 0x000004e301007387 */ /* 0x0001e20000100800 */
        /* <DEDUP_REMOVED lines=93> */
[----:B------:R-:W-:Y:S01]  /*2d10*/  UMOV UR6, URZ ;  /* 0x0000003f00067c82 */ /* 0x000fe20008000000 */
[----:B0-----:R-:W-:-:S05]  /*2d20*/  FADD R227, RZ, R66 ;  /* 0x00000042ffe37221 */ /* 0x001fca0000000000 */
[----:B------:R0:W-:Y:S02]  /*2d30*/  STL [R1+0x20], R227 ;  /* 0x000020e301007387 */ /* 0x0001e40000100800 */
        /* <DEDUP_REMOVED lines=42> */
.L_x_23:
[----:B------:R-:W-:-:S04]  /*2fe0*/  UIADD3 UR12, UR5, 0x1, URZ ;  /* 0x00000001050c7890 */ /* 0x000fc8000fffe03f */
[----:B------:R-:W-:-:S04]  /*2ff0*/  UISETP.NE.AND UP0, UPT, UR12, 0x9, UPT ;  /* 0x000000090c00788c */ /* 0x000fc8000bf05270 */
[----:B------:R-:W-:Y:S02]  /*3000*/  USEL UR8, URZ, 0x1, UP0 ;  /* 0x000000013f087887 */ /* 0x000fe40008000000 */
[----:B------:R-:W-:Y:S02]  /*3010*/  USEL UR12, UR12, URZ, UP0 ;  /* 0x0000003f0c0c7287 */ /* 0x000fe40008000000 */
[----:B------:R-:W-:-:S06]  /*3020*/  ULOP3.LUT UR8, UR4, UR8, URZ, 0x3c, !UPT ;  /* 0x0000000804087292 */ /* 0x000fcc000f8e3c3f */
[----:B0-----:R-:W-:Y:S01]  /*3030*/  IMAD.U32 R227, RZ, RZ, UR8 ;  /* 0x00000008ffe37e24 */ /* 0x001fe2000f8e00ff */
[----:B------:R-:W-:-:S06]  /*3040*/  UMOV UR8, 0x1 ;  /* 0x0000000100087882 */ /* 0x000fcc0000000000 */
.L_x_18:
[----:B------:R-:W-:-:S04]  /*3050*/  UISETP.LT.AND UP0, UPT, UR9, 0x1, UPT ;  /* 0x000000010900788c */ /* 0x000fc8000bf01270 */
[----:B------:R-:W-:-:S04]  /*3060*/  USEL UR16, UR9, 0x1, UP0 ;  /* 0x0000000109107887 */ /* 0x000fc80008000000 */
[----:B------:R-:W-:-:S04]  /*3070*/  UIADD3 UR16, UR9, -UR16, URZ ;  /* 0x8000001009107290 */ /* 0x000fc8000fffe03f */
[----:B------:R-:W-:-:S06]  /*3080*/  UISETP.GE.AND UP0, UPT, UR16, 0x1, UPT ;  /* 0x000000011000788c */ /* 0x000fcc000bf06270 */
[----:B------:R-:W-:-:S13]  /*3090*/  PLOP3.LUT P0, PT, PT, PT, UP0, 0x80, 0x0 ;  /* 0x000000000000781c */ /* 0x000fda0003f0f008 */
[----:B------:R-:W-:Y:S05]  /*30a0*/  @!P0 BRA `(.L_x_24) ;  /* 0x0000001000c48947 */ /* 0x000fea0003800000 */
[----:B------:R-:W-:Y:S01]  /*30b0*/  IMAD.U32 R228, RZ, RZ, UR16 ;  /* 0x00000010ffe47e24 */ /* 0x000fe2000f8e00ff */
[----:B------:R-:W-:Y:S01]  /*30c0*/  UMOV UR24, UR5 ;  /* 0x0000000500187c82 */ /* 0x000fe20008000000 */
[----:B------:R-:W-:-:S05]  /*30d0*/  ULDC UR25, c[0x0][0x50c] ;  /* 0x0001430000197ab9 */ /* 0x000fca0000000800 */
.L_x_32:
[----:B------:R-:W-:-:S06]  /*30e0*/  UISETP.NE.AND UP0, UPT, UR23, 0x3, UPT ;  /* 0x000000031700788c */ /* 0x000fcc000bf05270 */
[----:B------:R-:W-:-:S13]  /*30f0*/  PLOP3.LUT P1, PT, PT, PT, UP0, 0x80, 0x0 ;  /* 0x000000000000781c */ /* 0x000fda0003f2f008 */
[----:B-1---5:R-:W-:Y:S05]  /*3100*/  @!P1 BRA `(.L_x_25) ;  /* 0x0000000000049947 */ /* 0x022fea0003800000 */
[----:B------:R-:W-:Y:S01]  /*3110*/  BPT.TRAP 0x1 ;  /* 0x000000040000795c */ /* 0x000fe20000300000 */
.L_x_25:
[----:B------:R-:W0:Y:S01]  /*3120*/  S2UR UR16, SR_CgaCtaId ;  /* 0x00000000001079c3 */ /* 0x000e220000008800 */
[----:B------:R-:W-:Y:S01]  /*3130*/  UMOV UR10, 0x400 ;  /* 0x00000400000a7882 */ /* 0x000fe20000000000 */
[----:B------:R-:W-:Y:S01]  /*3140*/  SHF.L.U32 R229, R227, 0x1f, RZ ;  /* 0x0000001fe3e57819 */ /* 0x000fe200000006ff */
[----:B0-----:R-:W-:-:S04]  /*3150*/  ULEA UR10, UR16, UR10, 0x18 ;  /* 0x0000000a100a7291 */ /* 0x001fc8000f8ec03f */
[----:B------:R-:W-:-:S09]  /*3160*/  ULEA UR16, UR12, UR10, 0x3 ;  /* 0x0000000a0c107291 */ /* 0x000fd2000f8e183f */
[----:B------:R0:W1:Y:S01]  /*3170*/  SYNCS.PHASECHK.TRANS64.TRYWAIT P0, [UR16], R229 ;  /* 0x000000e5ff0075a7 */ /* 0x0000620008000150 */
[----:B------:R-:W-:Y:S05]  /*3180*/  @!P1 BRA `(.L_x_26) ;  /* 0x0000000000049947 */ /* 0x000fea0003800000 */
[----:B------:R-:W-:Y:S01]  /*3190*/  BPT.TRAP 0x1 ;  /* 0x000000040000795c */ /* 0x000fe20000300000 */
.L_x_26:
[----:B-1----:R-:W-:Y:S05]  /*31a0*/  @P0 BRA `(.L_x_27) ;  /* 0x0000000000080947 */ /* 0x002fea0003800000 */
[----:B------:R-:W1:Y:S02]  /*31b0*/  SYNCS.PHASECHK.TRANS64.TRYWAIT P0, [UR16], R229 ;  /* 0x000000e5ff0075a7 */ /* 0x000e640008000150 */
[----:B-1----:R-:W-:Y:S05]  /*31c0*/  @!P0 BRA `(.L_x_28) ;  /* 0x000000d400d48947 */ /* 0x002fea0003800000 */
.L_x_27:
[----:B------:R-:W-:Y:S01]  /*31d0*/  UIADD3 UR16, UR10, 0x24180, URZ ;  /* 0x000241800a107890 */ /* 0x000fe2000fffe03f */
[----:B------:R-:W-:Y:S01]  /*31e0*/  WARPGROUP.ARRIVE ;  /* 0x00000000000079c5 */ /* 0x000fe20000000000 */
[----:B------:R-:W-:Y:S02]  /*31f0*/  UISETP.NE.AND UP0, UPT, UR7, URZ, UPT ;  /* 0x0000003f0700728c */ /* 0x000fe4000bf05270 */
[----:B------:R-:W-:Y:S02]  /*3200*/  USHF.R.U32.HI UR16, URZ, 0x4, UR16 ;  /* 0x000000043f107899 */ /* 0x000fe40008011610 */
[----:B------:R-:W-:Y:S02]  /*3210*/  USEL UR8, UR8, URZ, !UP0 ;  /* 0x0000003f08087287 */ /* 0x000fe4000c000000 */
[----:B------:R-:W-:Y:S02]  /*3220*/  ULOP3.LUT UR16, UR16, 0x3fff, URZ, 0xc0, !UPT ;  /* 0x00003fff10107892 */ /* 0x000fe4000f8ec03f */
[----:B------:R-:W-:-:S02]  /*3230*/  UISETP.NE.U32.AND UP0, UPT, UR8, URZ, UPT ;  /* 0x0000003f0800728c */ /* 0x000fc4000bf05070 */
[----:B------:R-:W-:Y:S02]  /*3240*/  ULOP3.LUT UR7, UR11, 0x10000, URZ, 0xfc, !UPT ;  /* 0x000100000b077892 */ /* 0x000fe4000f8efc3f */
[----:B------:R-:W-:Y:S02]  /*3250*/  ULOP3.LUT UR8, UR16, 0x10000, URZ, 0xfc, !UPT ;  /* 0x0001000010087892 */ /* 0x000fe4000f8efc3f */
[----:B------:R-:W-:Y:S02]  /*3260*/  ULEA UR7, UR12, UR7, 0xa ;  /* 0x000000070c077291 */ /* 0x000fe4000f8e503f */
[----:B------:R-:W-:Y:S01]  /*3270*/  ULEA UR8, UR12, UR8, 0x9 ;  /* 0x000000080c087291 */ /* 0x000fe2000f8e483f */
[----:B------:R-:W-:Y:S01]  /*3280*/  UMOV UR17, 0x80000020 ;  /* 0x8000002000117882 */ /* 0x000fe20000000000 */
[----:B------:R-:W-:Y:S01]  /*3290*/  UMOV UR19, 0x80000020 ;  /* 0x8000002000137882 */ /* 0x000fe20000000000 */
[----:B------:R-:W-:Y:S02]  /*32a0*/  UIADD3 UR6, UR6, 0x2, URZ ;  /* 0x0000000206067890 */ /* 0x000fe4000fffe03f */
[----:B------:R-:W-:-:S02]  /*32b0*/  UMOV UR16, UR7 ;  /* 0x0000000700107c82 */ /* 0x000fc40008000000 */
[----:B------:R-:W-:Y:S02]  /*32c0*/  UMOV UR18, UR8 ;  /* 0x0000000800127c82 */ /* 0x000fe40008000000 */
[----:B------:R-:W-:Y:S01]  /*32d0*/  QGMMA.64x128x32.F32.E5M2.E5M2 R88, gdesc[UR16], R88, UP0 ;  /* 0x01e00000105879f3 */ /* 0x000fe2000bf03858 */
[----:B------:R-:W-:Y:S01]  /*32e0*/  UIADD3 UR16, UR7, 0x200, URZ ;  /* 0x0000020007107890 */ /* 0x000fe2000fffe03f */
[----:B------:R-:W-:-:S10]  /*32f0*/  UMOV UR17, 0x80000020 ;  /* 0x8000002000117882 */ /* 0x000fd40000000000 */
[----:B------:R-:W-:Y:S01]  /*3300*/  QGMMA.64x128x32.F32.E5M2.E5M2 R24, gdesc[UR16], R24, UP0 ;  /* 0x01e00000101879f3 */ /* 0x000fe2000bf03818 */
[----:B------:R-:W-:Y:S02]  /*3310*/  UIADD3 UR16, UR7, 0x2, URZ ;  /* 0x0000000207107890 */ /* 0x000fe4000fffe03f */
[----:B------:R-:W-:Y:S01]  /*3320*/  UIADD3 UR18, UR8, 0x2, URZ ;  /* 0x0000000208127890 */ /* 0x000fe2000fffe03f */
[----:B------:R-:W-:Y:S01]  /*3330*/  UMOV UR17, 0x80000020 ;  /* 0x8000002000117882 */ /* 0x000fe20000000000 */
[----:B------:R-:W-:Y:S01]  /*3340*/  UMOV UR19, 0x80000020 ;  /* 0x8000002000137882 */ /* 0x000fe20000000000 */
[----:B------:R-:W-:-:S06]  /*3350*/  UISETP.NE.AND UP0, UPT, UR6, UR25, UPT ;  /* 0x000000190600728c */ /* 0x000fcc000bf05270 */
[----:B------:R-:W-:Y:S01]  /*3360*/  QGMMA.64x128x32.F32.E5M2.E5M2 R88, gdesc[UR16], R88 ;  /* 0x01e00000105879f3 */ /* 0x000fe20008703858 */
[----:B------:R-:W-:Y:S01]  /*3370*/  UIADD3 UR16, UR7, 0x202, URZ ;  /* 0x0000020207107890 */ /* 0x000fe2000fffe03f */
[----:B------:R-:W-:Y:S01]  /*3380*/  UMOV UR17, 0x80000020 ;  /* 0x8000002000117882 */ /* 0x000fe20000000000 */
[----:B------:R-:W-:-:S06]  /*3390*/  USEL UR7, URZ, 0x1, UP0 ;  /* 0x000000013f077887 */ /* 0x000fcc0008000000 */
[----:B------:R-:W-:-:S03]  /*33a0*/  ISETP.NE.AND P0, PT, RZ, UR7, PT ;  /* 0x00000007ff007c0c */ /* 0x000fc6000bf05270 */
[----:B------:R-:W-:Y:S03]  /*33b0*/  QGMMA.64x128x32.F32.E5M2.E5M2 R24, gdesc[UR16], R24, gsb0 ;  /* 0x01e00000101879f3 */ /* 0x000fe60008003818 */
[----:B------:R-:W-:-:S07]  /*33c0*/  WARPGROUP.DEPBAR.LE gsb0, 0x1 ;  /* 0x00008000000079c5 */ /* 0x000fce0000010100 */
[----:B------:R-:W-:Y:S05]  /*33d0*/  @!P0 BRA `(.L_x_29) ;  /* 0x0000000c00808947 */ /* 0x000fea0003800000 */
[----:B------:R-:W-:Y:S02]  /*33e0*/  WARPGROUP.DEPBAR.LE gsb0, 0x0 ;  /* 0x00008000000079c5 */ /* 0x000fe40000010000 */
[----:B------:R-:W-:-:S01]  /*33f0*/  FADD R226, R88, R226 ;  /* 0x000000e258e27221 */ /* 0x000fc20000000000 */
[----:B------:R-:W-:Y:S01]  /*3400*/  FADD R225, R89, R225 ;  /* 0x000000e159e17221 */ /* 0x000fe20000000000 */
[----:B------:R1:W-:Y:S01]  /*3410*/  STL [R1+0x90], R227 ;  /* 0x000090e301007387 */ /* 0x0003e20000100800 */
[----:B------:R-:W-:-:S01]  /*3420*/  FADD R224, R90, R224 ;  /* 0x000000e05ae07221 */ /* 0x000fc20000000000 */
[----:B------:R-:W-:Y:S01]  /*3430*/  FADD R223, R91, R223 ;  /* 0x000000df5bdf7221 */ /* 0x000fe20000000000 */
[----:B------:R-:W-:-:S01]  /*3440*/  FADD R222, R92, R222 ;  /* 0x000000de5cde7221 */ /* 0x000fc20000000000 */
[----:B------:R-:W-:Y:S01]  /*3450*/  FADD R221, R93, R221 ;  /* 0x000000dd5ddd7221 */ /* 0x000fe20000000000 */
[----:B-1----:R-:W2:Y:S04]  /*3460*/  LDL.LU R227, [R1+0x30] ;  /* 0x0000300001e37983 */ /* 0x002ea80000300800 */
[----:B------:R1:W-:Y:S01]  /*3470*/  STL [R1+0x94], R226 ;  /* 0x000094e201007387 */ /* 0x0003e20000100800 */
[----:B------:R-:W-:-:S01]  /*3480*/  FADD R220, R94, R220 ;  /* 0x000000dc5edc7221 */ /* 0x000fc20000000000 */
[----:B------:R-:W-:-:S02]  /*3490*/  FADD R219, R95, R219 ;  /* 0x000000db5fdb7221 */ /* 0x000fc40000000000 */
[----:B-1----:R-:W3:Y:S04]  /*34a0*/  LDL.LU R226, [R1+0x2c] ;  /* 0x00002c0001e27983 */ /* 0x002ee80000300800 */
[----:B------:R1:W-:Y:S01]  /*34b0*/  STL [R1+0x98], R225 ;  /* 0x000098e101007387 */ /* 0x0003e20000100800 */
[----:B------:R-:W-:-:S03]  /*34c0*/  FADD R218, R96, R218 ;  /* 0x000000da60da7221 */ /* 0x000fc60000000000 */
[----:B-1----:R-:W4:Y:S04]  /*34d0*/  LDL.LU R225, [R1+0x28] ;  /* 0x0000280001e17983 */ /* 0x002f280000300800 */
        /* <DEDUP_REMOVED lines=9> */
[----:B------:R1:W-:Y:S04]  /*3570*/  STL [R1+0xa8], R221 ;  /* 0x0000a8dd01007387 */ /* 0x0003e80000100800 */
        /* <DEDUP_REMOVED lines=12> */
[----:B-1----:R-:W4:Y:S01]  /*3640*/  LDL.LU R215, [R1] ;  /* 0x0000000001d77983 */ /* 0x002f220000300800 */
[----:B------:R-:W-:-:S01]  /*3650*/  FADD R214, R100, R214 ;  /* 0x000000d664d67221 */ /* 0x000fc20000000000 */
[----:B------:R-:W-:Y:S01]  /*3660*/  FADD R213, R101, R213 ;  /* 0x000000d565d57221 */ /* 0x000fe20000000000 */
[----:B------:R-:W-:-:S01]  /*3670*/  FADD R212, R102, R212 ;  /* 0x000000d466d47221 */ /* 0x000fc20000000000 */
[----:B------:R-:W-:Y:S01]  /*3680*/  FADD R211, R103, R211 ;  /* 0x000000d367d37221 */ /* 0x000fe20000000000 */
[----:B------:R-:W-:-:S01]  /*3690*/  FADD R210, R104, R210 ;  /* 0x000000d268d27221 */ /* 0x000fc20000000000 */
[----:B------:R-:W-:Y:S01]  /*36a0*/  STL [R1+0xc4], R214 ;  /* 0x0000c4d601007387 */ /* 0x000fe20000100800 */
        /* <DEDUP_REMOVED lines=11> */
[----:B------:R1:W-:Y:S01]  /*3760*/  STL [R1+0xd0], R211 ;  /* 0x0000d0d301007387 */ /* 0x0003e20000100800 */
[----:B------:R-:W-:-:S01]  /*3770*/  FADD R200, R114, R200 ;  /* 0x000000c872c87221 */ /* 0x000fc20000000000 */
[----:B------:R-:W-:Y:S01]  /*3780*/  FADD R199, R115, R199 ;  /* 0x000000c773c77221 */ /* 0x000fe20000000000 */
        /* <DEDUP_REMOVED lines=69> */
[----:B-----5:R-:W-:Y:S01]  /*3be0*/  FADD R0, R57, R0 ;  /* 0x0000000039007221 */ /* 0x020fe20000000000 */
[----:B--2---:R-:W-:-:S01]  /*3bf0*/  FADD R227, R70, R227 ;  /* 0x000000e346e37221 */ /* 0x004fc20000000000 */
[----:B---3--:R-:W-:Y:S01]  /*3c00*/  FADD R226, R69, R226 ;  /* 0x000000e245e27221 */ /* 0x008fe20000000000 */
[----:B----4-:R-:W-:-:S01]  /*3c10*/  FADD R225, R68, R225 ;  /* 0x000000e144e17221 */ /* 0x010fc20000000000 */
        /* <DEDUP_REMOVED lines=9> */
[----:B------:R-:W-:-:S05]  /*3cb0*/  FADD R215, R58, R215 ;  /* 0x000000d73ad77221 */ /* 0x000fca0000000000 */
[----:B------:R2:W-:Y:S04]  /*3cc0*/  STL [R1], R215 ;  /* 0x000000d701007387 */ /* 0x0005e80000100800 */
[----:B------:R3:W-:Y:S04]  /*3cd0*/  STL [R1+0x4], R216 ;  /* 0x000004d801007387 */ /* 0x0007e80000100800 */
        /* <DEDUP_REMOVED lines=8> */
[----:B-1----:R-:W4:Y:S04]  /*3d60*/  LDL.LU R211, [R1+0x34] ;  /* 0x0000340001d37983 */ /* 0x002f280000300800 */
[----:B------:R1:W-:Y:S04]  /*3d70*/  STL [R1+0x28], R225 ;  /* 0x000028e101007387 */ /* 0x0003e80000100800 */
[----:B------:R-:W4:Y:S04]  /*3d80*/  LDL.LU R212, [R1+0x38] ;  /* 0x0000380001d47983 */ /* 0x000f280000300800 */
[----:B------:R1:W-:Y:S04]  /*3d90*/  STL [R1+0x2c], R226 ;  /* 0x00002ce201007387 */ /* 0x0003e80000100800 */
[----:B------:R-:W4:Y:S04]  /*3da0*/  LDL.LU R213, [R1+0x3c] ;  /* 0x00003c0001d57983 */ /* 0x000f280000300800 */
[----:B------:R1:W-:Y:S04]  /*3db0*/  STL [R1+0x30], R227 ;  /* 0x000030e301007387 */ /* 0x0003e80000100800 */
[----:B------:R-:W4:Y:S04]  /*3dc0*/  LDL.LU R214, [R1+0x40] ;  /* 0x0000400001d67983 */ /* 0x000f280000300800 */
[----:B--2---:R-:W2:Y:S04]  /*3dd0*/  LDL.LU R215, [R1+0x44] ;  /* 0x0000440001d77983 */ /* 0x004ea80000300800 */
[----:B---3--:R-:W3:Y:S04]  /*3de0*/  LDL.LU R216, [R1+0x48] ;  /* 0x0000480001d87983 */ /* 0x008ee80000300800 */
[----:B----4-:R-:W4:Y:S04]  /*3df0*/  LDL.LU R217, [R1+0x4c] ;  /* 0x00004c0001d97983 */ /* 0x010f280000300800 */
[----:B0-----:R-:W4:Y:S04]  /*3e00*/  LDL.LU R218, [R1+0x50] ;  /* 0x0000500001da7983 */ /* 0x001f280000300800 */
[----:B------:R-:W4:Y:S04]  /*3e10*/  LDL.LU R219, [R1+0x54] ;  /* 0x0000540001db7983 */ /* 0x000f280000300800 */
[----:B------:R-:W4:Y:S04]  /*3e20*/  LDL.LU R220, [R1+0x58] ;  /* 0x0000580001dc7983 */ /* 0x000f280000300800 */
[----:B------:R-:W4:Y:S04]  /*3e30*/  LDL.LU R221, [R1+0x5c] ;  /* 0x00005c0001dd7983 */ /* 0x000f280000300800 */
[----:B------:R-:W4:Y:S04]  /*3e40*/  LDL.LU R222, [R1+0x60] ;  /* 0x0000600001de7983 */ /* 0x000f280000300800 */
[----:B------:R-:W4:Y:S04]  /*3e50*/  LDL.LU R223, [R1+0x64] ;  /* 0x0000640001df7983 */ /* 0x000f280000300800 */
[----:B------:R-:W4:Y:S04]  /*3e60*/  LDL.LU R224, [R1+0x68] ;  /* 0x0000680001e07983 */ /* 0x000f280000300800 */
[----:B-1----:R-:W4:Y:S04]  /*3e70*/  LDL.LU R225, [R1+0x6c] ;  /* 0x00006c0001e17983 */ /* 0x002f280000300800 */
[----:B------:R-:W4:Y:S04]  /*3e80*/  LDL.LU R226, [R1+0x70] ;  /* 0x0000700001e27983 */ /* 0x000f280000300800 */
[----:B------:R-:W4:Y:S01]  /*3e90*/  LDL.LU R227, [R1+0x74] ;  /* 0x0000740001e37983 */ /* 0x000f220000300800 */
[----:B------:R-:W-:-:S05]  /*3ea0*/  FADD R211, R71, R211 ;  /* 0x000000d347d37221 */ /* 0x000fca0000000000 */
[----:B------:R0:W-:Y:S01]  /*3eb0*/  STL [R1+0x34], R211 ;  /* 0x000034d301007387 */ /* 0x0001e20000100800 */
[----:B------:R-:W-:-:S03]  /*3ec0*/  FADD R212, R72, R212 ;  /* 0x000000d448d47221 */ /* 0x000fc60000000000 */
[----:B0-----:R1:W5:Y:S01]  /*3ed0*/  LDL.LU R211, [R1+0xd0] ;  /* 0x0000d00001d37983 */ /* 0x0013620000300800 */
[----:B------:R-:W-:-:S03]  /*3ee0*/  FADD R213, R73, R213 ;  /* 0x000000d549d57221 */ /* 0x000fc60000000000 */
[----:B------:R0:W-:Y:S01]  /*3ef0*/  STL [R1+0x38], R212 ;  /* 0x000038d401007387 */ /* 0x0001e20000100800 */
[----:B------:R-:W-:-:S01]  /*3f00*/  FADD R214, R74, R214 ;  /* 0x000000d64ad67221 */ /* 0x000fc20000000000 */
[----:B--2---:R-:W-:Y:S02]  /*3f10*/  FADD R215, R75, R215 ;  /* 0x000000d74bd77221 */ /* 0x004fe40000000000 */
[----:B0-----:R1:W5:Y:S01]  /*3f20*/  LDL.LU R212, [R1+0xcc] ;  /* 0x0000cc0001d47983 */ /* 0x0013620000300800 */
[----:B---3--:R-:W-:-:S03]  /*3f30*/  FADD R216, R76, R216 ;  /* 0x000000d84cd87221 */ /* 0x008fc60000000000 */
[----:B------:R0:W-:Y:S01]  /*3f40*/  STL [R1+0x3c], R213 ;  /* 0x00003cd501007387 */ /* 0x0001e20000100800 */
[----:B----4-:R-:W-:-:S03]  /*3f50*/  FADD R217, R77, R217 ;  /* 0x000000d94dd97221 */ /* 0x010fc60000000000 */
[----:B0-----:R1:W5:Y:S01]  /*3f60*/  LDL.LU R213, [R1+0xc8] ;  /* 0x0000c80001d57983 */ /* 0x0013620000300800 */
[----:B------:R-:W-:-:S03]  /*3f70*/  FADD R218, R78, R218 ;  /* 0x000000da4eda7221 */ /* 0x000fc60000000000 */
[----:B------:R0:W-:Y:S01]  /*3f80*/  STL [R1+0x40], R214 ;  /* 0x000040d601007387 */ /* 0x0001e20000100800 */
[----:B------:R-:W-:-:S01]  /*3f90*/  FADD R219, R79, R219 ;  /* 0x000000db4fdb7221 */ /* 0x000fc20000000000 */
[----:B------:R-:W-:Y:S02]  /*3fa0*/  FADD R220, R80, R220 ;  /* 0x000000dc50dc7221 */ /* 0x000fe40000000000 */
[----:B0-----:R1:W5:Y:S04]  /*3fb0*/  LDL.LU R214, [R1+0xc4] ;  /* 0x0000c40001d67983 */ /* 0x0013680000300800 */
[----:B------:R0:W-:Y:S01]  /*3fc0*/  STL [R1+0x44], R215 ;  /* 0x000044d701007387 */ /* 0x0001e20000100800 */
[----:B------:R-:W-:-:S01]  /*3fd0*/  FADD R221, R81, R221 ;  /* 0x000000dd51dd7221 */ /* 0x000fc20000000000 */
[----:B------:R-:W-:-:S02]  /*3fe0*/  FADD R222, R82, R222 ;  /* 0x000000de52de7221 */ /* 0x000fc40000000000 */
[----:B0-----:R1:W5:Y:S04]  /*3ff0*/  LDL.LU R215, [R1+0xc0] ;  /* 0x0000c00001d77983 */ /* 0x0013680000300800 */
[----:B------:R0:W-:Y:S01]  /*4000*/  STL [R1+0x48], R216 ;  /* 0x000048d801007387 */ /* 0x0001e20000100800 */
[----:B------:R-:W-:-:S03]  /*4010*/  FADD R223, R83, R223 ;  /* 0x000000df53df7221 */ /* 0x000fc60000000000 */
        /* <DEDUP_REMOVED lines=13> */
[----:B------:R0:W-:Y:S04]  /*40f0*/  STL [R1+0x5c], R221 ;  /* 0x00005cdd01007387 */ /* 0x0001e80000100800 */
        /* <DEDUP_REMOVED lines=12> */
[----:B0-----:R1:W5:Y:S01]  /*41c0*/  LDL.LU R227, [R1+0x90] ;  /* 0x0000900001e37983 */ /* 0x0013620000300800 */
[----:B------:R-:W-:-:S05]  /*41d0*/  UMOV UR6, URZ ;  /* 0x0000003f00067c82 */ /* 0x000fca0008000000 */
.L_x_29:
[----:B------:R-:W-:Y:S05]  /*41e0*/  @!P1 BRA `(.L_x_30) ;  /* 0x0000000000049947 */ /* 0x000fea0003800000 */
[----:B------:R-:W-:Y:S01]  /*41f0*/  BPT.TRAP 0x1 ;  /* 0x000000040000795c */ /* 0x000fe20000300000 */
.L_x_30:
[----:B------:R2:W-:Y:S04]  /*4200*/  STL [R1+0x94], R2 ;  /* 0x0000940201007387 */ /* 0x0005e80000100800 */
[----:B--2---:R-:W2:Y:S04]  /*4210*/  LDL R2, [R1+0x78] ;  /* 0x0000780001027983 */ /* 0x004ea80000100800 */
[----:B-----5:R3:W-:Y:S04]  /*4220*/  STL [R1+0x90], R0 ;  /* 0x0000900001007387 */ /* 0x0207e80000100800 */
[----:B---3--:R-:W3:Y:S01]  /*4230*/  LDL R0, [R1+0x7c] ;  /* 0x00007c0001007983 */ /* 0x008ee20000100800 */
[----:B0-----:R-:W-:Y:S01]  /*4240*/  IMAD.U32 R229, RZ, RZ, UR24 ;  /* 0x00000018ffe57e24 */ /* 0x001fe2000f8e00ff */
[----:B--2---:R-:W-:-:S02]  /*4250*/  ISETP.NE.AND P0, PT, R2, RZ, PT ;  /* 0x000000ff0200720c */ /* 0x004fc40003f05270 */
[----:B------:R0:W5:Y:S11]  /*4260*/  LDL.LU R2, [R1+0x94] ;  /* 0x0000940001027983 */ /* 0x0001760000300800 */
[----:B------:R-:W-:-:S05]  /*4270*/  @P0 LEA R229, R229, UR10, 0x3 ;  /* 0x0000000ae5e50c11 */ /* 0x000fca000f8e18ff */
[----:B------:R-:W-:-:S05]  /*4280*/  @P0 VIADD R229, R229, 0x48 ;  /* 0x00000048e5e50836 */ /* 0x000fca0000000000 */
[----:B---3--:R-:W-:Y:S02]  /*4290*/  @P0 PRMT R229, R0, 0x654, R229 ;  /* 0x0000065400e50816 */ /* 0x008fe400000000e5 */
[----:B------:R0:W5:Y:S01]  /*42a0*/  LDL.LU R0, [R1+0x90] ;  /* 0x0000900001007983 */ /* 0x0001620000300800 */
[----:B------:R-:W-:Y:S01]  /*42b0*/  UISETP.GT.U32.AND UP0, UPT, UR13, 0x1, UPT ;  /* 0x000000010d00788c */ /* 0x000fe2000bf04070 */
[----:B------:R0:W-:Y:S05]  /*42c0*/  @P0 SYNCS.ARRIVE.TRANS64.RED.A1T0 RZ, [R229+URZ], RZ ;  /* 0x000000ffe5ff09a7 */ /* 0x0001ea000810043f */
[----:B------:R-:W-:-:S13]  /*42d0*/  PLOP3.LUT P0, PT, PT, PT, UP0, 0x80, 0x0 ;  /* 0x000000000000781c */ /* 0x000fda0003f0f008 */
[----:B0-----:R-:W-:Y:S05]  /*42e0*/  @P0 BRA `(.L_x_31) ;  /* 0x0000000000040947 */ /* 0x001fea0003800000 */
[----:B------:R-:W-:Y:S01]  /*42f0*/  BPT.TRAP 0x1 ;  /* 0x000000040000795c */ /* 0x000fe20000300000 */
.L_x_31:
[----:B------:R-:W-:Y:S01]  /*4300*/  UIADD3 UR12, UR12, 0x1, URZ ;  /* 0x000000010c0c7890 */ /* 0x000fe2000fffe03f */
[C---:B------:R-:W-:Y:S01]  /*4310*/  ISETP.GT.AND P0, PT, R228.reuse, 0x1, PT ;  /* 0x00000001e400780c */ /* 0x040fe20003f04270 */
[----:B------:R-:W-:Y:S01]  /*4320*/  UIADD3 UR24, UR24, 0x1, URZ ;  /* 0x0000000118187890 */ /* 0x000fe2000fffe03f */
[----:B------:R-:W-:Y:S01]  /*4330*/  VIADD R228, R228, 0xffffffff ;  /* 0xffffffffe4e47836 */ /* 0x000fe20000000000 */
[----:B------:R-:W-:Y:S02]  /*4340*/  UISETP.NE.AND UP0, UPT, UR12, 0x9, UPT ;  /* 0x000000090c00788c */ /* 0x000fe4000bf05270 */
[----:B------:R-:W-:Y:S02]  /*4350*/  UISETP.NE.AND UP1, UPT, UR24, 0x9, UPT ;  /* 0x000000091800788c */ /* 0x000fe4000bf25270 */
[----:B------:R-:W-:Y:S02]  /*4360*/  USEL UR8, URZ, 0x1, UP0 ;  /* 0x000000013f087887 */ /* 0x000fe40008000000 */
[----:B------:R-:W-:-:S02]  /*4370*/  USEL UR12, UR12, URZ, UP0 ;  /* 0x0000003f0c0c7287 */ /* 0x000fc40008000000 */
[----:B------:R-:W-:Y:S02]  /*4380*/  USEL UR24, UR24, URZ, UP1 ;  /* 0x0000003f18187287 */ /* 0x000fe40008800000 */
[----:B------:R-:W-:Y:S01]  /*4390*/  LOP3.LUT R227, R227, UR8, RZ, 0x3c, !PT ;  /* 0x00000008e3e37c12 */ /* 0x000fe2000f8e3cff */
[----:B------:R-:W-:Y:S01]  /*43a0*/  UMOV UR8, 0x1 ;  /* 0x0000000100087882 */ /* 0x000fe20000000000 */
[----:B------:R-:W-:Y:S08]  /*43b0*/  @P0 BRA `(.L_x_32) ;  /* 0xffffffec00480947 */ /* 0x000ff0000383ffff */
.L_x_24:
[----:B------:R-:W-:-:S04]  /*43c0*/  UISETP.NE.AND UP0, UPT, UR6, URZ, UPT ;  /* 0x0000003f0600728c */ /* 0x000fc8000bf05270 */
[----:B------:R-:W-:-:S06]  /*43d0*/  USEL UR6, URZ, 0x1, !UP0 ;  /* 0x000000013f067887 */ /* 0x000fcc000c000000 */
[----:B------:R-:W-:-:S13]  /*43e0*/  ISETP.NE.AND P0, PT, RZ, UR6, PT ;  /* 0x00000006ff007c0c */ /* 0x000fda000bf05270 */
[----:B------:R-:W-:Y:S05]  /*43f0*/  @!P0 BRA `(.L_x_33) ;  /* 0x0000000c00dc8947 */ /* 0x000fea0003800000 */
[----:B------:R-:W2:Y:S04]  /*4400*/  LDL.LU R227, [R1+0x74] ;  /* 0x0000740001e37983 */ /* 0x000ea80000300800 */
[----:B--2---:R0:W-:Y:S04]  /*4410*/  STL [R1+0x90], R227 ;  /* 0x000090e301007387 */ /* 0x0041e80000100800 */
[----:B0-----:R-:W2:Y:S04]  /*4420*/  LDL.LU R227, [R1+0x70] ;  /* 0x0000700001e37983 */ /* 0x001ea80000300800 */
        /* <DEDUP_REMOVED lines=55> */
[----:B0-----:R-:W2:Y:S01]  /*47a0*/  LDL.LU R227, [R1] ;  /* 0x0000000001e37983 */ /* 0x001ea20000300800 */
[----:B------:R-:W-:-:S02]  /*47b0*/  WARPGROUP.DEPBAR.LE gsb0, 0x0 ;  /* 0x00008000000079c5 */ /* 0x000fc40000010000 */
[----:B------:R-:W-:Y:S01]  /*47c0*/  FADD R226, R88, R226 ;  /* 0x000000e258e27221 */ /* 0x000fe20000000000 */
        /* <DEDUP_REMOVED lines=95> */
[----:B-----5:R-:W-:Y:S01]  /*4dc0*/  FADD R2, R56, R2 ;  /* 0x0000000238027221 */ /* 0x020fe20000000000 */
[----:B------:R-:W-:Y:S01]  /*4dd0*/  FADD R0, R57, R0 ;  /* 0x0000000039007221 */ /* 0x000fe20000000000 */
[----:B--2---:R-:W-:-:S05]  /*4de0*/  FADD R227, R58, R227 ;  /* 0x000000e33ae37221 */ /* 0x004fca0000000000 */
[----:B------:R0:W-:Y:S04]  /*4df0*/  STL [R1], R227 ;  /* 0x000000e301007387 */ /* 0x0001e80000100800 */
[----:B0-----:R-:W2:Y:S02]  /*4e00*/  LDL.LU R227, [R1+0x100] ;  /* 0x0001000001e37983 */ /* 0x001ea40000300800 */
[----:B--2---:R-:W-:-:S05]  /*4e10*/  FADD R227, R59, R227 ;  /* 0x000000e33be37221 */ /* 0x004fca0000000000 */
[----:B------:R0:W-:Y:S04]  /*4e20*/  STL [R1+0x4], R227 ;  /* 0x000004e301007387 */ /* 0x0001e80000100800 */
        /* <DEDUP_REMOVED lines=83> */
[----:B------:R0:W-:Y:S02]  /*5360*/  STL [R1+0x74], R227 ;  /* 0x000074e301007387 */ /* 0x0001e40000100800 */
.L_x_33:
[----:B------:R-:W-:Y:S02]  /*5370*/  WARPGROUP.DEPBAR.LE gsb0, 0x0 ;  /* 0x00008000000079c5 */ /* 0x000fe40000010000 */
[----:B------:R-:W2:Y:S02]  /*5380*/  LDC R24, c[0x0][0x28c] ;  /* 0x0000a300ff187b82 */ /* 0x000ea40000000800 */
[----:B--2---:R-:W-:-:S13]  /*5390*/  ISETP.GE.AND P0, PT, R24, 0x1, PT ;  /* 0x000000011800780c */ /* 0x004fda0003f06270 */
[----:B------:R-:W-:Y:S05]  /*53a0*/  @!P0 BRA `(.L_x_34) ;  /* 0x0000000000648947 */ /* 0x000fea0003800000 */
[----:B------:R-:W-:-:S06]  /*53b0*/  UISETP.NE.AND UP0, UPT, UR23, 0x3, UPT ;  /* 0x000000031700788c */ /* 0x000fcc000bf05270 */
[----:B------:R-:W-:-:S13]  /*53c0*/  PLOP3.LUT P0, PT, PT, PT, UP0, 0x80, 0x0 ;  /* 0x000000000000781c */ /* 0x000fda0003f0f008 */
[----:B------:R-:W-:Y:S05]  /*53d0*/  @!P0 BRA `(.L_x_35) ;  /* 0x0000000000048947 */ /* 0x000fea0003800000 */
[----:B------:R-:W-:Y:S01]  /*53e0*/  BPT.TRAP 0x1 ;  /* 0x000000040000795c */ /* 0x000fe20000300000 */
.L_x_35:
[----:B0-----:R-:W2:Y:S01]  /*53f0*/  LDL R227, [R1+0x78] ;  /* 0x0000780001e37983 */ /* 0x001ea20000100800 */
[----:B------:R-:W-:Y:S01]  /*5400*/  BSSY B0, `(.L_x_36) ;  /* 0x000000f000007945 */ /* 0x000fe20003800000 */
[----:B--2---:R-:W-:-:S13]  /*5410*/  ISETP.NE.AND P0, PT, R227, RZ, PT ;  /* 0x000000ffe300720c */ /* 0x004fda0003f05270 */
[----:B------:R-:W-:Y:S05]  /*5420*/  @!P0 BRA `(.L_x_37) ;  /* 0x0000000000308947 */ /* 0x000fea0003800000 */
[----:B------:R-:W2:Y:S01]  /*5430*/  LDL R227, [R1+0x7c] ;  /* 0x00007c0001e37983 */ /* 0x000ea20000100800 */
[----:B------:R-:W-:-:S04]  /*5440*/  UISETP.LT.AND UP0, UPT, UR9, 0x1, UPT ;  /* 0x000000010900788c */ /* 0x000fc8000bf01270 */
[----:B------:R-:W-:-:S04]  /*5450*/  USEL UR8, UR9, 0x1, UP0 ;  /* 0x0000000109087887 */ /* 0x000fc80008000000 */
[----:B------:R-:W-:-:S04]  /*5460*/  UIADD3 UR8, UR5, UR9, -UR8 ;  /* 0x0000000905087290 */ /* 0x000fc8000fffe808 */
[----:B------:R-:W-:-:S04]  /*5470*/  UIMAD.WIDE.U32 UR6, UR8, 0x38e38e39, URZ ;  /* 0x38e38e39080678a5 */ /* 0x000fc8000f8e003f */
[----:B------:R-:W-:-:S04]  /*5480*/  USHF.R.U32.HI UR6, URZ, 0x1, UR7 ;  /* 0x000000013f067899 */ /* 0x000fc80008011607 */
[----:B------:R-:W-:-:S04]  /*5490*/  UIMAD UR8, UR6, -0x9, UR8 ;  /* 0xfffffff7060878a4 */ /* 0x000fc8000f8e0208 */
[----:B------:R-:W-:-:S04]  /*54a0*/  ULEA UR8, UR8, UR10, 0x3 ;  /* 0x0000000a08087291 */ /* 0x000fc8000f8e183f */
[----:B------:R-:W-:-:S06]  /*54b0*/  UIADD3 UR8, UR8, 0x48, URZ ;  /* 0x0000004808087890 */ /* 0x000fcc000fffe03f */
[----:B------:R-:W-:-:S05]  /*54c0*/  IMAD.U32 R24, RZ, RZ, UR8 ;  /* 0x00000008ff187e24 */ /* 0x000fca000f8e00ff */
[----:B--2---:R-:W-:-:S04]  /*54d0*/  PRMT R24, R227, 0x654, R24 ;  /* 0x00000654e3187816 */ /* 0x004fc80000000018 */
[----:B------:R0:W-:Y:S03]  /*54e0*/  SYNCS.ARRIVE.TRANS64.RED.A1T0 RZ, [R24+URZ], RZ ;  /* 0x000000ff18ff79a7 */ /* 0x0001e6000810043f */
.L_x_37:
[----:B------:R-:W-:Y:S05]  /*54f0*/  BSYNC B0 ;  /* 0x0000000000007941 */ /* 0x000fea0003800000 */
.L_x_36:
[----:B------:R-:W-:-:S06]  /*5500*/  UISETP.GT.U32.AND UP0, UPT, UR13, 0x1, UPT ;  /* 0x000000010d00788c */ /* 0x000fcc000bf04070 */
[----:B------:R-:W-:-:S13]  /*5510*/  PLOP3.LUT P0, PT, PT, PT, UP0, 0x80, 0x0 ;  /* 0x000000000000781c */ /* 0x000fda0003f0f008 */
[----:B------:R-:W-:Y:S05]  /*5520*/  @P0 BRA `(.L_x_34) ;  /* 0x0000000000040947 */ /* 0x000fea0003800000 */
[----:B------:R-:W-:Y:S01]  /*5530*/  BPT.TRAP 0x1 ;  /* 0x000000040000795c */ /* 0x000fe20000300000 */
.L_x_34:
[----:B-----5:R2:W-:Y:S01]  /*5540*/  STL [R1+0x94], R2 ;  /* 0x0000940201007387 */ /* 0x0205e20000100800 */
[----:B------:R-:W3:Y:S01]  /*5550*/  LDC R29, c[0x0][0x288] ;  /* 0x0000a200ff1d7b82 */ /* 0x000ee20000000800 */
[----:B------:R-:W-:Y:S02]  /*5560*/  UIADD3 UR10, UR9, UR5, URZ ;  /* 0x00000005090a7290 */ /* 0x000fe4000fffe03f */
[----:B------:R-:W-:Y:S01]  /*5570*/  USHF.R.S32.HI UR11, URZ, 0x1f, UR22 ;  /* 0x0000001f3f0b7899 */ /* 0x000fe20008011416 */
[----:B------:R-:W-:Y:S01]  /*5580*/  ULDC.64 UR6, c[0x0][0x5d0] ;  /* 0x0001740000067ab9 */ /* 0x000fe20000000a00 */
[----:B------:R-:W-:Y:S01]  /*5590*/  ULDC UR12, c[0x0][0x284] ;  /* 0x0000a100000c7ab9 */ /* 0x000fe20000000800 */
[----:B--2---:R-:W2:Y:S04]  /*55a0*/  LDL.LU R2, [R1+0x88] ;  /* 0x0000880001027983 */ /* 0x004ea80000300800 */
[----:B------:R4:W-:Y:S04]  /*55b0*/  STL [R1+0x90], R0 ;  /* 0x0000900001007387 */ /* 0x0009e80000100800 */
[----:B0-----:R-:W3:Y:S01]  /*55c0*/  LDL.LU R227, [R1+0x8c] ;  /* 0x00008c0001e37983 */ /* 0x001ee20000300800 */
[----:B----4-:R-:W0:Y:S02]  /*55d0*/  S2R R0, SR_TID.X ;  /* 0x0000000000007919 */ /* 0x010e240000002100 */
[----:B0-----:R-:W-:-:S02]  /*55e0*/  SHF.R.U32.HI R24, RZ, 0x2, R0 ;  /* 0x00000002ff187819 */ /* 0x001fc40000011600 */
[----:B------:R-:W-:Y:S02]  /*55f0*/  LOP3.LUT R26, R0, 0x60, RZ, 0xc0, !PT ;  /* 0x00000060001a7812 */ /* 0x000fe400078ec0ff */
[----:B------:R-:W-:Y:S02]  /*5600*/  SHF.R.U32.HI R27, RZ, 0x7, R0 ;  /* 0x00000007ff1b7819 */ /* 0x000fe40000011600 */
[----:B------:R-:W-:Y:S02]  /*5610*/  LOP3.LUT R25, R24, 0x7, RZ, 0xc0, !PT ;  /* 0x0000000718197812 */ /* 0x000fe400078ec0ff */
[----:B------:R-:W-:Y:S02]  /*5620*/  SHF.R.U32.HI R28, RZ, 0x1, R26 ;  /* 0x00000001ff1c7819 */ /* 0x000fe4000001161a */
[----:B------:R-:W-:Y:S02]  /*5630*/  LOP3.LUT R24, R27, 0x1, RZ, 0xc0, !PT ;  /* 0x000000011b187812 */ /* 0x000fe400078ec0ff */
[----:B------:R-:W-:Y:S01]  /*5640*/  IADD3 R27, RZ, -R28, -R25 ;  /* 0x8000001cff1b7210 */ /* 0x000fe20007ffe819 */
[----:B------:R-:W-:-:S02]  /*5650*/  IMAD.SHL.U32 R32, R0, 0x2, RZ ;  /* 0x0000000200207824 */ /* 0x000fc400078e00ff */
[C---:B------:R-:W-:Y:S02]  /*5660*/  IMAD.SHL.U32 R26, R24.reuse, 0x40, RZ ;  /* 0x00000040181a7824 */ /* 0x040fe400078e00ff */
[----:B------:R-:W-:Y:S01]  /*5670*/  IMAD R42, R24, -0x40, R27 ;  /* 0xffffffc0182a7824 */ /* 0x000fe200078e021b */
[----:B------:R-:W-:Y:S01]  /*5680*/  LOP3.LUT R24, R0, 0x3, RZ, 0xc0, !PT ;  /* 0x0000000300187812 */ /* 0x000fe200078ec0ff */
[----:B--2---:R-:W-:Y:S02]  /*5690*/  IMAD.SHL.U32 R41, R2, 0x80, RZ ;  /* 0x0000008002297824 */ /* 0x004fe400078e00ff */
[----:B------:R0:W5:Y:S04]  /*56a0*/  LDL.LU R2, [R1+0x94] ;  /* 0x0000940001027983 */ /* 0x0001680000300800 */
[----:B------:R0:W5:Y:S01]  /*56b0*/  LDL.LU R0, [R1+0x90] ;  /* 0x0000900001007983 */ /* 0x0001620000300800 */
[----:B------:R-:W-:Y:S01]  /*56c0*/  LOP3.LUT R43, R26, 0x40, R25, 0xe2, !PT ;  /* 0x000000401a2b7812 */ /* 0x000fe200078ee219 */
[----:B---3--:R-:W-:Y:S01]  /*56d0*/  IMAD.SHL.U32 R25, R227, 0x100, RZ ;  /* 0x00000100e3197824 */ /* 0x008fe200078e00ff */
[----:B------:R-:W-:Y:S01]  /*56e0*/  UISETP.GT.U32.AND UP0, UPT, UR10, 0x8, UPT ;  /* 0x000000080a00788c */ /* 0x000fe2000bf04070 */
[C---:B------:R-:W-:Y:S01]  /*56f0*/  ISETP.GE.AND P0, PT, R41.reuse, R29, PT ;  /* 0x0000001d2900720c */ /* 0x040fe20003f06270 */
[----:B------:R-:W-:Y:S01]  /*5700*/  UIMAD UR5, UR11, UR6, URZ ;  /* 0x000000060b0572a4 */ /* 0x000fe2000f8e023f */
[----:B------:R-:W-:Y:S01]  /*5710*/  LOP3.LUT R32, R41, 0x6, R32, 0xf8, !PT ;  /* 0x0000000629207812 */ /* 0x000fe200078ef820 */
[----:B------:R-:W-:Y:S01]  /*5720*/  UISETP.LT.U32.AND UP0, UPT, UR9, 0x9, UP0 ;  /* 0x000000090900788c */ /* 0x000fe20008701070 */
[----:B------:R-:W-:Y:S01]  /*5730*/  ISETP.GE.OR P0, PT, R25, UR12, P0 ;  /* 0x0000000c19007c0c */ /* 0x000fe20008706670 */
[----:B------:R-:W-:Y:S01]  /*5740*/  UISETP.GE.U32.AND UP1, UPT, UR9, 0x9, UPT ;  /* 0x000000090900788c */ /* 0x000fe2000bf26070 */
[----:B------:R-:W-:Y:S01]  /*5750*/  IMAD.U32 R27, RZ, RZ, UR6 ;  /* 0x00000006ff1b7e24 */ /* 0x000fe2000f8e00ff */
[----:B------:R-:W-:Y:S01]  /*5760*/  UIMAD UR8, UR22, UR7, UR5 ;  /* 0x00000007160872a4 */ /* 0x000fe2000f8e0205 */
[----:B------:R-:W-:Y:S01]  /*5770*/  SHF.R.S32.HI R33, RZ, 0x1f, R32 ;  /* 0x0000001fff217819 */ /* 0x000fe20000011420 */
[----:B------:R-:W-:-:S02]  /*5780*/  UIMAD.WIDE.U32 UR6, UR10, 0x38e38e39, URZ ;  /* 0x38e38e390a0678a5 */ /* 0x000fc4000f8e003f */
[----:B------:R-:W-:Y:S02]  /*5790*/  USEL UR5, URZ, 0x1, !UP0 ;  /* 0x000000013f057887 */ /* 0x000fe4000c000000 */
[----:B------:R-:W-:Y:S01]  /*57a0*/  USHF.R.U32.HI UR6, URZ, 0x1, UR7 ;  /* 0x000000013f067899 */ /* 0x000fe20008011607 */
[----:B------:R-:W-:Y:S01]  /*57b0*/  IMAD.WIDE.U32 R26, R27, UR22, R32 ;  /* 0x000000161b1a7c25 */ /* 0x000fe2000f8e0020 */
[----:B------:R-:W-:Y:S01]  /*57c0*/  ULOP3.LUT UR4, UR4, UR5, URZ, 0x3c, !UPT ;  /* 0x0000000504047292 */ /* 0x000fe2000f8e3c3f */
[----:B------:R-:W-:Y:S02]  /*57d0*/  IADD3 R42, -R25, UR12, R42 ;  /* 0x0000000c192a7c10 */ /* 0x000fe4000fffe12a */
[----:B------:R-:W-:Y:S01]  /*57e0*/  IMAD.WIDE R38, R227, 0x100, RZ ;  /* 0x00000100e3267825 */ /* 0x000fe200078e02ff */
[----:B------:R-:W-:Y:S02]  /*57f0*/  UIMAD UR5, UR6, -0x9, UR10 ;  /* 0xfffffff7060578a4 */ /* 0x000fe4000f8e020a */
[----:B------:R-:W-:Y:S01]  /*5800*/  @UP1 ULOP3.LUT UR4, UR4, 0x1, UR6, 0x78, !UPT ;  /* 0x0000000104041892 */ /* 0x000fe2000f8e7806 */
[----:B------:R-:W-:-:S02]  /*5810*/  IMAD R24, R24, -0x2, R29 ;  /* 0xfffffffe18187824 */ /* 0x000fc400078e021d */
[----:B------:R-:W-:Y:S01]  /*5820*/  VIADD R27, R27, UR8 ;  /* 0x000000081b1b7c36 */ /* 0x000fe20008000000 */
[----:B------:R-:W-:Y:S01]  /*5830*/  LOP3.LUT R43, R38, R43, R28, 0xfe, !PT ;  /* 0x0000002b262b7212 */ /* 0x000fe200078efe1c */
[----:B------:R-:W-:Y:S02]  /*5840*/  IMAD.IADD R41, R24, 0x1, -R41 ;  /* 0x0000000118297824 */ /* 0x000fe400078e0a29 */
[----:B------:R-:W-:Y:S01]  /*5850*/  IMAD.MOV.U32 R40, RZ, RZ, -0x1 ;  /* 0xffffffffff287424 */ /* 0x000fe200078e00ff */
[----:B0-----:R-:W-:Y:S06]  /*5860*/  @P0 BRA `(.L_x_38) ;  /* 0x0000008c00fc0947 */ /* 0x001fec0003800000 */
[----:B------:R-:W0:Y:S01]  /*5870*/  LDC.64 R28, c[0x0][0x5c8] ;  /* 0x00017200ff1c7b82 */ /* 0x000e220000000a00 */
[----:B------:R-:W-:Y:S01]  /*5880*/  ULDC.64 UR6, c[0x0][0x5c0] ;  /* 0x0001700000067ab9 */ /* 0x000fe20000000a00 */
[----:B------:R-:W-:Y:S01]  /*5890*/  BSSY B0, `(.L_x_38) ;  /* 0x00008fc000007945 */ /* 0x000fe20003800000 */
[-C--:B0-----:R-:W-:Y:S01]  /*58a0*/  IMAD R24, R39, R28.reuse, RZ ;  /* 0x0000001c27187224 */ /* 0x081fe200078e02ff */
[----:B------:R-:W-:Y:S01]  /*58b0*/  SHF.L.U64.HI R34, R28, 0x3, R29 ;  /* 0x000000031c227819 */ /* 0x000fe2000001021d */
[----:B------:R-:W-:-:S04]  /*58c0*/  IMAD.WIDE.U32 R26, R43, R28, R26 ;  /* 0x0000001c2b1a7225 */ /* 0x000fc800078e001a */
[----:B------:R-:W-:Y:S01]  /*58d0*/  IMAD R25, R43, R29, R24 ;  /* 0x0000001d2b197224 */ /* 0x000fe200078e0218 */
[----:B------:R-:W-:Y:S01]  /*58e0*/  IADD3 R24, P3, R26, UR6, RZ ;  /* 0x000000061a187c10 */ /* 0x000fe2000ff7e0ff */
[C---:B------:R-:W-:Y:S01]  /*58f0*/  IMAD.SHL.U32 R35, R28.reuse, 0x8, RZ ;  /* 0x000000081c237824 */ /* 0x040fe200078e00ff */
[----:B------:R-:W-:Y:S01]  /*5900*/  LEA R30, P2, R28, R26, 0x7 ;  /* 0x0000001a1c1e7211 */ /* 0x000fe200078438ff */
[----:B------:R-:W-:-:S03]  /*5910*/  IMAD.IADD R27, R27, 0x1, R25 ;  /* 0x000000011b1b7824 */ /* 0x000fc600078e0219 */
[----:B------:R-:W-:Y:S02]  /*5920*/  IADD3 R26, P1, P0, R26, UR6, R35 ;  /* 0x000000061a1a7c10 */ /* 0x000fe4000f83e023 */
[----:B------:R-:W-:Y:S02]  /*5930*/  IADD3.X R25, R27, UR7, RZ, P3, !PT ;  /* 0x000000071b197c10 */ /* 0x000fe40009ffe4ff */
[----:B------:R-:W-:Y:S02]  /*5940*/  FSETP.NEU.AND P3, PT, RZ, UR21, PT ;  /* 0x00000015ff007c0b */ /* 0x000fe4000bf6d000 */
[----:B------:R-:W-:Y:S02]  /*5950*/  LEA.HI.X R31, R28, R27, R29, 0x7, P2 ;  /* 0x0000001b1c1f7211 */ /* 0x000fe400010f3c1d */
[C---:B------:R-:W-:Y:S02]  /*5960*/  IADD3 R28, P2, R30.reuse, UR6, RZ ;  /* 0x000000061e1c7c10 */ /* 0x040fe4000ff5e0ff */
[----:B------:R-:W-:-:S02]  /*5970*/  IADD3 R30, P5, P6, R30, UR6, R35 ;  /* 0x000000061e1e7c10 */ /* 0x000fc4000febe023 */
[----:B------:R-:W-:Y:S02]  /*5980*/  IADD3.X R29, R31, UR7, RZ, P2, !PT ;  /* 0x000000071f1d7c10 */ /* 0x000fe400097fe4ff */
[--C-:B------:R-:W-:Y:S02]  /*5990*/  IADD3.X R27, R27, UR7, R34.reuse, P1, P0 ;  /* 0x000000071b1b7c10 */ /* 0x100fe40008fe0422 */
[----:B------:R-:W-:Y:S01]  /*59a0*/  IADD3.X R31, R31, UR7, R34, P5, P6 ;  /* 0x000000071f1f7c10 */ /* 0x000fe2000afec422 */
[----:B------:R-:W-:Y:S06]  /*59b0*/  @!P3 BRA `(.L_x_39) ;  /* 0x0000006c001cb947 */ /* 0x000fec0003800000 */
[----:B------:R-:W-:Y:S01]  /*59c0*/  ULDC.64 UR16, c[0x0][0x5b8] ;  /* 0x00016e0000107ab9 */ /* 0x000fe20000000a00 */
[----:B------:R-:W-:Y:S01]  /*59d0*/  ISETP.GE.AND P0, PT, R42, 0x1, PT ;  /* 0x000000012a00780c */ /* 0x000fe20003f06270 */
[----:B------:R-:W-:Y:S02]  /*59e0*/  UIMAD UR6, UR11, UR16, URZ ;  /* 0x000000100b0672a4 */ /* 0x000fe4000f8e023f */
[----:B------:R-:W-:Y:S01]  /*59f0*/  IMAD.U32 R35, RZ, RZ, UR16 ;  /* 0x00000010ff237e24 */ /* 0x000fe2000f8e00ff */
[----:B------:R-:W-:Y:S01]  /*5a00*/  BSSY B1, `(.L_x_40) ;  /* 0x0000010000017945 */ /* 0x000fe20003800000 */
[----:B------:R-:W-:Y:S01]  /*5a10*/  ISETP.LT.OR P3, PT, R41, 0x1, !P0 ;  /* 0x000000012900780c */ /* 0x000fe20004761670 */
[----:B------:R-:W-:Y:S02]  /*5a20*/  UIMAD UR6, UR22, UR17, UR6 ;  /* 0x00000011160672a4 */ /* 0x000fe4000f8e0206 */
[----:B------:R-:W-:Y:S01]  /*5a30*/  IMAD.WIDE.U32 R32, R35, UR22, R32 ;  /* 0x0000001623207c25 */ /* 0x000fe2000f8e0020 */
[----:B------:R-:W-:-:S03]  /*5a40*/  ULDC.64 UR10, c[0x0][0x5a8] ;  /* 0x00016a00000a7ab9 */ /* 0x000fc60000000a00 */
[----:B------:R-:W-:Y:S02]  /*5a50*/  IMAD.MOV.U32 R36, RZ, RZ, R32 ;  /* 0x000000ffff247224 */ /* 0x000fe400078e0020 */
[----:B------:R-:W-:Y:S01]  /*5a60*/  VIADD R37, R33, UR6 ;  /* 0x0000000621257c36 */ /* 0x000fe20008000000 */
[----:B------:R-:W-:Y:S02]  /*5a70*/  ULDC.64 UR6, c[0x0][0x5b0] ;  /* 0x00016c0000067ab9 */ /* 0x000fe40000000a00 */
[----:B------:R-:W-:Y:S02]  /*5a80*/  IMAD R34, R39, UR6, RZ ;  /* 0x0000000627227c24 */ /* 0x000fe4000f8e02ff */
[----:B------:R-:W-:-:S04]  /*5a90*/  IMAD.WIDE.U32 R32, R43, UR6, R36 ;  /* 0x000000062b207c25 */ /* 0x000fc8000f8e0024 */
[--C-:B------:R-:W-:Y:S01]  /*5aa0*/  IMAD R35, R43, UR7, R34.reuse ;  /* 0x000000072b237c24 */ /* 0x100fe2000f8e0222 */
[----:B------:R-:W-:Y:S02]  /*5ab0*/  IADD3 R32, P1, R32, UR10, RZ ;  /* 0x0000000a20207c10 */ /* 0x000fe4000ff3e0ff */
[----:B------:R-:W-:Y:S02]  /*5ac0*/  PRMT R34, RZ, 0x7610, R34 ;  /* 0x00007610ff227816 */ /* 0x000fe40000000022 */
[----:B------:R-:W-:Y:S01]  /*5ad0*/  IADD3.X R33, R33, UR11, R35, P1, !PT ;  /* 0x0000000b21217c10 */ /* 0x000fe20008ffe423 */
[----:B------:R-:W-:Y:S08]  /*5ae0*/  @P3 BRA `(.L_x_41) ;  /* 0x0000000000043947 */ /* 0x000ff00003800000 */
[----:B------:R0:W5:Y:S02]  /*5af0*/  LDG.E.U8 R34, desc[UR14][R32.64] ;  /* 0x0000000e20227981 */ /* 0x000164000c1e1100 */
.L_x_41:
[----:B------:R-:W-:Y:S05]  /*5b00*/  BSYNC B1 ;  /* 0x0000000000017941 */ /* 0x000fea0003800000 */
.L_x_40:
[----:B-----5:R-:W-:Y:S01]  /*5b10*/  LOP3.LUT R34, R34, 0xff, RZ, 0xc0, !PT ;  /* 0x000000ff22227812 */ /* 0x020fe200078ec0ff */
[----:B------:R-:W-:Y:S01]  /*5b20*/  BSSY B1, `(.L_x_42) ;  /* 0x000000b000017945 */ /* 0x000fe20003800000 */
[----:B------:R-:W-:Y:S02]  /*5b30*/  ISETP.LT.OR P2, PT, R41, 0x2, !P0 ;  /* 0x000000022900780c */ /* 0x000fe40004741670 */
[----:B------:R-:W-:-:S05]  /*5b40*/  F2FP.F16.E5M2.UNPACK_B R34, R34 ;  /* 0x00000022ff22723e */ /* 0x000fca00020004ff */
[----:B------:R-:W-:-:S05]  /*5b50*/  HADD2.F32 R34, -RZ, R34.H0_H0 ;  /* 0x20000022ff227230 */ /* 0x000fca0000004100 */
[----:B------:R-:W-:Y:S01]  /*5b60*/  FMUL R35, R34, UR21 ;  /* 0x0000001522237c20 */ /* 0x000fe20008400000 */
[----:B------:R-:W-:-:S03]  /*5b70*/  PRMT R34, RZ, 0x7610, R34 ;  /* 0x00007610ff227816 */ /* 0x000fc60000000022 */
[----:B------:R-:W-:-:S05]  /*5b80*/  FFMA R35, R226, UR20, R35 ;  /* 0x00000014e2237c23 */ /* 0x000fca0008000023 */
[----:B------:R-:W-:-:S05]  /*5b90*/  F2FP.SATFINITE.E5M2.F32.PACK_AB_MERGE_C R35, RZ, R35, RZ ;  /* 0x00000023ff23723e */ /* 0x000fca00048060ff */
[----:B------:R2:W-:Y:S01]  /*5ba0*/  @!P3 STG.E.U8 desc[UR14][R24.64], R35 ;  /* 0x000000231800b986 */ /* 0x0005e2000c10110e */
[----:B------:R-:W-:Y:S05]  /*5bb0*/  @P2 BRA `(.L_x_43) ;  /* 0x0000000000042947 */ /* 0x000fea0003800000 */
[----:B------:R3:W5:Y:S02]  /*5bc0*/  LDG.E.U8 R34, desc[UR14][R32.64+0x1] ;  /* 0x0000010e20227981 */ /* 0x000764000c1e1100 */
.L_x_43:
[----:B------:R-:W-:Y:S05]  /*5bd0*/  BSYNC B1 ;  /* 0x0000000000017941 */ /* 0x000fea0003800000 */
.L_x_42:
[----:B-----5:R-:W-:Y:S01]  /*5be0*/  LOP3.LUT R34, R34, 0xff, RZ, 0xc0, !PT ;  /* 0x000000ff22227812 */ /* 0x020fe200078ec0ff */
[----:B------:R-:W-:Y:S01]  /*5bf0*/  BSSY B1, `(.L_x_44) ;  /* 0x0000013000017945 */ /* 0x000fe20003800000 */
[----:B------:R-:W-:Y:S02]  /*5c00*/  IADD3 R45, P1, R43, 0x8, RZ ;  /* 0x000000082b2d7810 */ /* 0x000fe40007f3e0ff */
[----:B------:R-:W-:-:S03]  /*5c10*/  F2FP.F16.E5M2.UNPACK_B R34, R34 ;  /* 0x00000022ff22723e */ /* 0x000fc600020004ff */
[----:B--2---:R-:W-:Y:S01]  /*5c20*/  IMAD.X R35, RZ, RZ, R39, P1 ;  /* 0x000000ffff237224 */ /* 0x004fe200008e0627 */
[----:B------:R-:W-:Y:S01]  /*5c30*/  ISETP.GE.AND P1, PT, R42, 0x9, PT ;  /* 0x000000092a00780c */ /* 0x000fe20003f26270 */
[----:B------:R-:W-:Y:S02]  /*5c40*/  HADD2.F32 R34, -RZ, R34.H0_H0 ;  /* 0x20000022ff227230 */ /* 0x000fe40000004100 */
[----:B------:R-:W-:Y:S01]  /*5c50*/  IMAD R46, R35, UR6, RZ ;  /* 0x00000006232e7c24 */ /* 0x000fe2000f8e02ff */
[----:B------:R-:W-:Y:S02]  /*5c60*/  ISETP.LT.OR P5, PT, R41, 0x1, !P1 ;  /* 0x000000012900780c */ /* 0x000fe40004fa1670 */
[----:B------:R-:W-:Y:S01]  /*5c70*/  FMUL R44, R34, UR21 ;  /* 0x00000015222c7c20 */ /* 0x000fe20008400000 */
[----:B------:R-:W-:-:S04]  /*5c80*/  IMAD.WIDE.U32 R34, R45, UR6, R36 ;  /* 0x000000062d227c25 */ /* 0x000fc8000f8e0024 */
[----:B------:R-:W-:Y:S01]  /*5c90*/  FFMA R44, R225, UR20, R44 ;  /* 0x00000014e12c7c23 */ /* 0x000fe2000800002c */
[----:B------:R-:W-:Y:S01]  /*5ca0*/  IMAD R45, R45, UR7, R46 ;  /* 0x000000072d2d7c24 */ /* 0x000fe2000f8e022e */
[----:B------:R-:W-:-:S03]  /*5cb0*/  IADD3 R34, P3, R34, UR10, RZ ;  /* 0x0000000a22227c10 */ /* 0x000fc6000ff7e0ff */
[----:B------:R-:W-:Y:S02]  /*5cc0*/  F2FP.SATFINITE.E5M2.F32.PACK_AB_MERGE_C R47, RZ, R44, RZ ;  /* 0x0000002cff2f723e */ /* 0x000fe400048060ff */
[----:B------:R-:W-:Y:S02]  /*5cd0*/  IADD3.X R35, R35, UR11, R45, P3, !PT ;  /* 0x0000000b23237c10 */ /* 0x000fe40009ffe42d */
[----:B------:R-:W-:Y:S01]  /*5ce0*/  PRMT R44, RZ, 0x7610, R44 ;  /* 0x00007610ff2c7816 */ /* 0x000fe2000000002c */
[----:B------:R2:W-:Y:S01]  /*5cf0*/  @!P2 STG.E.U8 desc[UR14][R24.64+0x1], R47 ;  /* 0x0000012f1800a986 */ /* 0x0005e2000c10110e */
[----:B------:R-:W-:Y:S05]  /*5d00*/  @P5 BRA `(.L_x_45) ;  /* 0x0000000000045947 */ /* 0x000fea0003800000 */
[----:B------:R4:W5:Y:S02]  /*5d10*/  LDG.E.U8 R44, desc[UR14][R34.64] ;  /* 0x0000000e222c7981 */ /* 0x000964000c1e1100 */
.L_x_45:
[----:B------:R-:W-:Y:S05]  /*5d20*/  BSYNC B1 ;  /* 0x0000000000017941 */ /* 0x000fea0003800000 */
.L_x_44:
        /* <DEDUP_REMOVED lines=12> */
.L_x_47:
[----:B------:R-:W-:Y:S05]  /*5df0*/  BSYNC B1 ;  /* 0x0000000000017941 */ /* 0x000fea0003800000 */
.L_x_46:
[----:B-----5:R-:W-:Y:S01]  /*5e00*/  LOP3.LUT R44, R44, 0xff, RZ, 0xc0, !PT ;  /* 0x000000ff2c2c7812 */ /* 0x020fe200078ec0ff */
[----:B------:R-:W-:Y:S01]  /*5e10*/  BSSY B1, `(.L_x_48) ;  /* 0x000000b000017945 */ /* 0x000fe20003800000 */
[----:B------:R-:W-:Y:S02]  /*5e20*/  ISETP.LT.OR P3, PT, R41, 0x9, !P0 ;  /* 0x000000092900780c */ /* 0x000fe40004761670 */
[----:B------:R-:W-:-:S05]  /*5e30*/  F2FP.F16.E5M2.UNPACK_B R44, R44 ;  /* 0x0000002cff2c723e */ /* 0x000fca00020004ff */
[----:B------:R-:W-:-:S05]  /*5e40*/  HADD2.F32 R44, -RZ, R44.H0_H0 ;  /* 0x2000002cff2c7230 */ /* 0x000fca0000004100 */
[----:B------:R-:W-:-:S04]  /*5e50*/  FMUL R44, R44, UR21 ;  /* 0x000000152c2c7c20 */ /* 0x000fc80008400000 */
[----:B------:R-:W-:-:S05]  /*5e60*/  FFMA R44, R223, UR20, R44 ;  /* 0x00000014df2c7c23 */ /* 0x000fca000800002c */
[----:B0-----:R-:W-:Y:S02]  /*5e70*/  F2FP.SATFINITE.E5M2.F32.PACK_AB_MERGE_C R45, RZ, R44, RZ ;  /* 0x0000002cff2d723e */ /* 0x001fe400048060ff */
[----:B------:R-:W-:-:S03]  /*5e80*/  PRMT R44, RZ, 0x7610, R44 ;  /* 0x00007610ff2c7816 */ /* 0x000fc6000000002c */
[----:B------:R0:W-:Y:S01]  /*5e90*/  @!P2 STG.E.U8 desc[UR14][R26.64+0x1], R45 ;  /* 0x0000012d1a00a986 */ /* 0x0001e2000c10110e */
[----:B------:R-:W-:Y:S05]  /*5ea0*/  @P3 BRA `(.L_x_49) ;  /* 0x0000000000043947 */ /* 0x000fea0003800000 */
[----:B------:R0:W5:Y:S02]  /*5eb0*/  LDG.E.U8 R44, desc[UR14][R32.64+0x8] ;  /* 0x0000080e202c7981 */ /* 0x000164000c1e1100 */
.L_x_49:
[----:B------:R-:W-:Y:S05]  /*5ec0*/  BSYNC B1 ;  /* 0x0000000000017941 */ /* 0x000fea0003800000 */
.L_x_48:
[----:B-----5:R-:W-:Y:S01]  /*5ed0*/  LOP3.LUT R44, R44, 0xff, RZ, 0xc0, !PT ;  /* 0x000000ff2c2c7812 */ /* 0x020fe200078ec0ff */
[----:B------:R-:W-:Y:S01]  /*5ee0*/  BSSY B1, `(.L_x_50) ;  /* 0x000000b000017945 */ /* 0x000fe20003800000 */
[----:B------:R-:W-:Y:S02]  /*5ef0*/  ISETP.LT.OR P2, PT, R41, 0xa, !P0 ;  /* 0x0000000a2900780c */ /* 0x000fe40004741670 */
[----:B------:R-:W-:-:S05]  /*5f00*/  F2FP.F16.E5M2.UNPACK_B R44, R44 ;  /* 0x0000002cff2c723e */ /* 0x000fca00020004ff */
[----:B------:R-:W-:-:S05]  /*5f10*/  HADD2.F32 R44, -RZ, R44.H0_H0 ;  /* 0x2000002cff2c7230 */ /* 0x000fca0000004100 */
[----:B0-----:R-:W-:Y:S01]  /*5f20*/  FMUL R45, R44, UR21 ;  /* 0x000000152c2d7c20 */ /* 0x001fe20008400000 */
[----:B------:R-:W-:-:S03]  /*5f30*/  PRMT R44, RZ, 0x7610, R44 ;  /* 0x00007610ff2c7816 */ /* 0x000fc6000000002c */
[----:B------:R-:W-:-:S05]  /*5f40*/  FFMA R45, R222, UR20, R45 ;  /* 0x00000014de2d7c23 */ /* 0x000fca000800002d */
[----:B------:R-:W-:-:S05]  /*5f50*/  F2FP.SATFINITE.E5M2.F32.PACK_AB_MERGE_C R45, RZ, R45, RZ ;  /* 0x0000002dff2d723e */ /* 0x000fca00048060ff */
[----:B------:R0:W-:Y:S01]  /*5f60*/  @!P3 STG.E.U8 desc[UR14][R24.64+0x8], R45 ;  /* 0x0000082d1800b986 */ /* 0x0001e2000c10110e */
[----:B------:R-:W-:Y:S05]  /*5f70*/  @P2 BRA `(.L_x_51) ;  /* 0x0000000000042947 */ /* 0x000fea0003800000 */
[----:B------:R0:W5:Y:S02]  /*5f80*/  LDG.E.U8 R44, desc[UR14][R32.64+0x9] ;  /* 0x0000090e202c7981 */ /* 0x000164000c1e1100 */
.L_x_51:
[----:B------:R-:W-:Y:S05]  /*5f90*/  BSYNC B1 ;  /* 0x0000000000017941 */ /* 0x000fea0003800000 */
.L_x_50:
        /* <DEDUP_REMOVED lines=12> */
.L_x_53:
[----:B------:R-:W-:Y:S05]  /*6060*/  BSYNC B1 ;  /* 0x0000000000017941 */ /* 0x000fea0003800000 */
.L_x_52:
        /* <DEDUP_REMOVED lines=12> */
.L_x_55:
[----:B------:R-:W-:Y:S05]  /*6130*/  BSYNC B1 ;  /* 0x0000000000017941 */ /* 0x000fea0003800000 */
.L_x_54:
        /* <DEDUP_REMOVED lines=12> */
.L_x_57:
[----:B------:R-:W-:Y:S05]  /*6200*/  BSYNC B1 ;  /* 0x0000000000017941 */ /* 0x000fea0003800000 */
.L_x_56:
        /* <DEDUP_REMOVED lines=12> */
.L_x_59:
[----:B------:R-:W-:Y:S05]  /*62d0*/  BSYNC B1 ;  /* 0x0000000000017941 */ /* 0x000fea0003800000 */
.L_x_58:
        /* <DEDUP_REMOVED lines=12> */
.L_x_61:
[----:B------:R-:W-:Y:S05]  /*63a0*/  BSYNC B1 ;  /* 0x0000000000017941 */ /* 0x000fea0003800000 */
.L_x_60:
        /* <DEDUP_REMOVED lines=12> */
.L_x_63:
[----:B------:R-:W-:Y:S05]  /*6470*/  BSYNC B1 ;  /* 0x0000000000017941 */ /* 0x000fea0003800000 */
.L_x_62:
        /* <DEDUP_REMOVED lines=12> */
.L_x_65:
[----:B------:R-:W-:Y:S05]  /*6540*/  BSYNC B1 ;  /* 0x0000000000017941 */ /* 0x000fea0003800000 */
.L_x_64:
        /* <DEDUP_REMOVED lines=12> */
.L_x_67:
[----:B------:R-:W-:Y:S05]  /*6610*/  BSYNC B1 ;  /* 0x0000000000017941 */ /* 0x000fea0003800000 */
.L_x_66:
        /* <DEDUP_REMOVED lines=12> */
.L_x_69:
[----:B------:R-:W-:Y:S05]  /*66e0*/  BSYNC B1 ;  /* 0x0000000000017941 */ /* 0x000fea0003800000 */
.L_x_68:
        /* <DEDUP_REMOVED lines=12> */
.L_x_71:
[----:B------:R-:W-:Y:S05]  /*67b0*/  BSYNC B1 ;  /* 0x0000000000017941 */ /* 0x000fea0003800000 */
.L_x_70:
        /* <DEDUP_REMOVED lines=12> */
.L_x_73:
[----:B------:R-:W-:Y:S05]  /*6880*/  BSYNC B1 ;  /* 0x0000000000017941 */ /* 0x000fea0003800000 */
.L_x_72:
        /* <DEDUP_REMOVED lines=12> */
.L_x_75:
[----:B------:R-:W-:Y:S05]  /*6950*/  BSYNC B1 ;  /* 0x0000000000017941 */ /* 0x000fea0003800000 */
.L_x_74:
        /* <DEDUP_REMOVED lines=12> */
.L_x_77:
[----:B------:R-:W-:Y:S05]  /*6a20*/  BSYNC B1 ;  /* 0x0000000000017941 */ /* 0x000fea0003800000 */
.L_x_76:
        /* <DEDUP_REMOVED lines=12> */
.L_x_79:
[----:B------:R-:W-:Y:S05]  /*6af0*/  BSYNC B1 ;  /* 0x0000000000017941 */ /* 0x000fea0003800000 */
.L_x_78:
        /* <DEDUP_REMOVED lines=12> */
.L_x_81:
[----:B------:R-:W-:Y:S05]  /*6bc0*/  BSYNC B1 ;  /* 0x0000000000017941 */ /* 0x000fea0003800000 */
.L_x_80:
        /* <DEDUP_REMOVED lines=12> */
.L_x_83:
[----:B------:R-:W-:Y:S05]  /*6c90*/  BSYNC B1 ;  /* 0x0000000000017941 */ /* 0x000fea0003800000 */
.L_x_82:
        /* <DEDUP_REMOVED lines=12> */
.L_x_85:
[----:B------:R-:W-:Y:S05]  /*6d60*/  BSYNC B1 ;  /* 0x0000000000017941 */ /* 0x000fea0003800000 */
.L_x_84:
        /* <DEDUP_REMOVED lines=12> */
.L_x_87:
[----:B------:R-:W-:Y:S05]  /*6e30*/  BSYNC B1 ;  /* 0x0000000000017941 */ /* 0x000fea0003800000 */
.L_x_86:
        /* <DEDUP_REMOVED lines=12> */
.L_x_89:
[----:B------:R-:W-:Y:S05]  /*6f00*/  BSYNC B1 ;  /* 0x0000000000017941 */ /* 0x000fea0003800000 */
.L_x_88:
        /* <DEDUP_REMOVED lines=12> */
.L_x_91:
[----:B------:R-:W-:Y:S05]  /*6fd0*/  BSYNC B1 ;  /* 0x0000000000017941 */ /* 0x000fea0003800000 */
.L_x_90:
        /* <DEDUP_REMOVED lines=12> */
.L_x_93:
[----:B------:R-:W-:Y:S05]  /*70a0*/  BSYNC B1 ;  /* 0x0000000000017941 */ /* 0x000fea0003800000 */
.L_x_92:
        /* <DEDUP_REMOVED lines=12> */
.L_x_95:
[----:B------:R-:W-:Y:S05]  /*7170*/  BSYNC B1 ;  /* 0x0000000000017941 */ /* 0x000fea0003800000 */
.L_x_94:
        /* <DEDUP_REMOVED lines=12> */
.L_x_97:
[----:B------:R-:W-:Y:S05]  /*7240*/  BSYNC B1 ;  /* 0x0000000000017941 */ /* 0x000fea0003800000 */
.L_x_96:
        /* <DEDUP_REMOVED lines=12> */
.L_x_99:
[----:B------:R-:W-:Y:S05]  /*7310*/  BSYNC B1 ;  /* 0x0000000000017941 */ /* 0x000fea0003800000 */
.L_x_98:
        /* <DEDUP_REMOVED lines=12> */
.L_x_101:
[----:B------:R-:W-:Y:S05]  /*73e0*/  BSYNC B1 ;  /* 0x0000000000017941 */ /* 0x000fea0003800000 */
.L_x_100:
        /* <DEDUP_REMOVED lines=12> */
.L_x_103:
[----:B------:R-:W-:Y:S05]  /*74b0*/  BSYNC B1 ;  /* 0x0000000000017941 */ /* 0x000fea0003800000 */
.L_x_102:
        /* <DEDUP_REMOVED lines=12> */
.L_x_105:
[----:B------:R-:W-:Y:S05]  /*7580*/  BSYNC B1 ;  /* 0x0000000000017941 */ /* 0x000fea0003800000 */
.L_x_104:
        /* <DEDUP_REMOVED lines=12> */
.L_x_107:
[----:B------:R-:W-:Y:S05]  /*7650*/  BSYNC B1 ;  /* 0x0000000000017941 */ /* 0x000fea0003800000 */
.L_x_106:
        /* <DEDUP_REMOVED lines=12> */
.L_x_109:
[----:B------:R-:W-:Y:S05]  /*7720*/  BSYNC B1 ;  /* 0x0000000000017941 */ /* 0x000fea0003800000 */
.L_x_108:
        /* <DEDUP_REMOVED lines=12> */
.L_x_111:
[----:B------:R-:W-:Y:S05]  /*77f0*/  BSYNC B1 ;  /* 0x0000000000017941 */ /* 0x000fea0003800000 */
.L_x_110:
        /* <DEDUP_REMOVED lines=12> */
.L_x_113:
[----:B------:R-:W-:Y:S05]  /*78c0*/  BSYNC B1 ;  /* 0x0000000000017941 */ /* 0x000fea0003800000 */
.L_x_112:
        /* <DEDUP_REMOVED lines=12> */
.L_x_115:
[----:B------:R-:W-:Y:S05]  /*7990*/  BSYNC B1 ;  /* 0x0000000000017941 */ /* 0x000fea0003800000 */
.L_x_114:
        /* <DEDUP_REMOVED lines=12> */
.L_x_117:
[----:B------:R-:W-:Y:S05]  /*7a60*/  BSYNC B1 ;  /* 0x0000000000017941 */ /* 0x000fea0003800000 */
.L_x_116:
        /* <DEDUP_REMOVED lines=12> */
.L_x_119:
[----:B------:R-:W-:Y:S05]  /*7b30*/  BSYNC B1 ;  /* 0x0000000000017941 */ /* 0x000fea0003800000 */
.L_x_118:
        /* <DEDUP_REMOVED lines=12> */
.L_x_121:
[----:B------:R-:W-:Y:S05]  /*7c00*/  BSYNC B1 ;  /* 0x0000000000017941 */ /* 0x000fea0003800000 */
.L_x_120:
        /* <DEDUP_REMOVED lines=12> */
.L_x_123:
[----:B------:R-:W-:Y:S05]  /*7cd0*/  BSYNC B1 ;  /* 0x0000000000017941 */ /* 0x000fea0003800000 */
.L_x_122:
        /* <DEDUP_REMOVED lines=12> */
.L_x_125:
[----:B------:R-:W-:Y:S05]  /*7da0*/  BSYNC B1 ;  /* 0x0000000000017941 */ /* 0x000fea0003800000 */
.L_x_124:
        /* <DEDUP_REMOVED lines=12> */
.L_x_127:
[----:B------:R-:W-:Y:S05]  /*7e70*/  BSYNC B1 ;  /* 0x0000000000017941 */ /* 0x000fea0003800000 */
.L_x_126:
        /* <DEDUP_REMOVED lines=12> */
.L_x_129:
[----:B------:R-:W-:Y:S05]  /*7f40*/  BSYNC B1 ;  /* 0x0000000000017941 */ /* 0x000fea0003800000 */
.L_x_128:
        /* <DEDUP_REMOVED lines=12> */
.L_x_131:
[----:B------:R-:W-:Y:S05]  /*8010*/  BSYNC B1 ;  /* 0x0000000000017941 */ /* 0x000fea0003800000 */
.L_x_130:
        /* <DEDUP_REMOVED lines=12> */
.L_x_133:
[----:B------:R-:W-:Y:S05]  /*80e0*/  BSYNC B1 ;  /* 0x0000000000017941 */ /* 0x000fea0003800000 */
.L_x_132:
        /* <DEDUP_REMOVED lines=12> */
.L_x_135:
[----:B------:R-:W-:Y:S05]  /*81b0*/  BSYNC B1 ;  /* 0x0000000000017941 */ /* 0x000fea0003800000 */
.L_x_134:
        /* <DEDUP_REMOVED lines=12> */
.L_x_137:
[----:B------:R-:W-:Y:S05]  /*8280*/  BSYNC B1 ;  /* 0x0000000000017941 */ /* 0x000fea0003800000 */
.L_x_136:
        /* <DEDUP_REMOVED lines=12> */
.L_x_139:
[----:B------:R-:W-:Y:S05]  /*8350*/  BSYNC B1 ;  /* 0x0000000000017941 */ /* 0x000fea0003800000 */
.L_x_138:
        /* <DEDUP_REMOVED lines=12> */
.L_x_141:
[----:B------:R-:W-:Y:S05]  /*8420*/  BSYNC B1 ;  /* 0x0000000000017941 */ /* 0x000fea0003800000 */
.L_x_140:
        /* <DEDUP_REMOVED lines=12> */
.L_x_143:
[----:B------:R-:W-:Y:S05]  /*84f0*/  BSYNC B1 ;  /* 0x0000000000017941 */ /* 0x000fea0003800000 */
.L_x_142:
        /* <DEDUP_REMOVED lines=12> */
.L_x_145:
[----:B------:R-:W-:Y:S05]  /*85c0*/  BSYNC B1 ;  /* 0x0000000000017941 */ /* 0x000fea0003800000 */
.L_x_144:
        /* <DEDUP_REMOVED lines=12> */
.L_x_147:
[----:B------:R-:W-:Y:S05]  /*8690*/  BSYNC B1 ;  /* 0x0000000000017941 */ /* 0x000fea0003800000 */
.L_x_146:
        /* <DEDUP_REMOVED lines=12> */
.L_x_149:
[----:B------:R-:W-:Y:S05]  /*8760*/  BSYNC B1 ;  /* 0x0000000000017941 */ /* 0x000fea0003800000 */
.L_x_148:
        /* <DEDUP_REMOVED lines=12> */
.L_x_151:
[----:B------:R-:W-:Y:S05]  /*8830*/  BSYNC B1 ;  /* 0x0000000000017941 */ /* 0x000fea0003800000 */
.L_x_150:
        /* <DEDUP_REMOVED lines=12> */
.L_x_153:
[----:B------:R-:W-:Y:S05]  /*8900*/  BSYNC B1 ;  /* 0x0000000000017941 */ /* 0x000fea0003800000 */
.L_x_152:
        /* <DEDUP_REMOVED lines=12> */
.L_x_155:
[----:B------:R-:W-:Y:S05]  /*89d0*/  BSYNC B1 ;  /* 0x0000000000017941 */ /* 0x000fea0003800000 */
.L_x_154:
        /* <DEDUP_REMOVED lines=12> */
.L_x_157:
[----:B------:R-:W-:Y:S05]  /*8aa0*/  BSYNC B1 ;  /* 0x0000000000017941 */ /* 0x000fea0003800000 */
.L_x_156:
        /* <DEDUP_REMOVED lines=12> */
.L_x_159:
[----:B------:R-:W-:Y:S05]  /*8b70*/  BSYNC B1 ;  /* 0x0000000000017941 */ /* 0x000fea0003800000 */
.L_x_158:
        /* <DEDUP_REMOVED lines=12> */
.L_x_161:
[----:B------:R-:W-:Y:S05]  /*8c40*/  BSYNC B1 ;  /* 0x0000000000017941 */ /* 0x000fea0003800000 */
.L_x_160:
        /* <DEDUP_REMOVED lines=12> */
.L_x_163:
[----:B------:R-:W-:Y:S05]  /*8d10*/  BSYNC B1 ;  /* 0x0000000000017941 */ /* 0x000fea0003800000 */
.L_x_162:
[----:B-----5:R-:W-:Y:S01]  /*8d20*/  LOP3.LUT R44, R44, 0xff, RZ, 0xc0, !PT ;  /* 0x000000ff2c2c7812 */ /* 0x020fe200078ec0ff */
[----:B------:R-:W-:Y:S01]  /*8d30*/  BSSY B1, `(.L_x_164) ;  /* 0x000000b000017945 */ /* 0x000fe20003800000 */
[----:B------:R-:W-:Y:S02]  /*8d40*/  ISETP.LT.OR P2, PT, R41, 0x79, !P1 ;  /* 0x000000792900780c */ /* 0x000fe40004f41670 */
[----:B------:R-:W-:Y:S02]  /*8d50*/  F2FP.F16.E5M2.UNPACK_B R44, R44 ;  /* 0x0000002cff2c723e */ /* 0x000fe400020004ff */
[----:B0--3--:R-:W-:-:S03]  /*8d60*/  PRMT R32, RZ, 0x7610, R32 ;  /* 0x00007610ff207816 */ /* 0x009fc60000000020 */
[----:B------:R-:W-:-:S05]  /*8d70*/  HADD2.F32 R44, -RZ, R44.H0_H0 ;  /* 0x2000002cff2c7230 */ /* 0x000fca0000004100 */
[----:B------:R-:W-:-:S04]  /*8d80*/  FMUL R44, R44, UR21 ;  /* 0x000000152c2c7c20 */ /* 0x000fc80008400000 */
[----:B------:R-:W-:-:S05]  /*8d90*/  FFMA R44, R165, UR20, R44 ;  /* 0x00000014a52c7c23 */ /* 0x000fca000800002c */
[----:B------:R-:W-:-:S05]  /*8da0*/  F2FP.SATFINITE.E5M2.F32.PACK_AB_MERGE_C R33, RZ, R44, RZ ;  /* 0x0000002cff21723e */ /* 0x000fca00048060ff */
[----:B------:R0:W-:Y:S01]  /*8db0*/  @!P0 STG.E.U8 desc[UR14][R24.64+0x79], R33 ;  /* 0x0000792118008986 */ /* 0x0001e2000c10110e */
[----:B------:R-:W-:Y:S05]  /*8dc0*/  @P2 BRA `(.L_x_165) ;  /* 0x0000000000042947 */ /* 0x000fea0003800000 */
[----:B------:R3:W5:Y:S02]  /*8dd0*/  LDG.E.U8 R32, desc[UR14][R34.64+0x78] ;  /* 0x0000780e22207981 */ /* 0x000764000c1e1100 */
.L_x_165:
[----:B------:R-:W-:Y:S05]  /*8de0*/  BSYNC B1 ;  /* 0x0000000000017941 */ /* 0x000fea0003800000 */
.L_x_164:
[----:B-----5:R-:W-:Y:S01]  /*8df0*/  LOP3.LUT R32, R32, 0xff, RZ, 0xc0, !PT ;  /* 0x000000ff20207812 */ /* 0x020fe200078ec0ff */
[----:B------:R-:W-:Y:S01]  /*8e00*/  BSSY B1, `(.L_x_166) ;  /* 0x000000b000017945 */ /* 0x000fe20003800000 */
[----:B------:R-:W-:Y:S02]  /*8e10*/  ISETP.LT.OR P1, PT, R41, 0x7a, !P1 ;  /* 0x0000007a2900780c */ /* 0x000fe40004f21670 */
[----:B------:R-:W-:Y:S02]  /*8e20*/  F2FP.F16.E5M2.UNPACK_B R32, R32 ;  /* 0x00000020ff20723e */ /* 0x000fe400020004ff */
[----:B0-2---:R-:W-:-:S03]  /*8e30*/  PRMT R24, RZ, 0x7610, R24 ;  /* 0x00007610ff187816 */ /* 0x005fc60000000018 */
[----:B------:R-:W-:-:S05]  /*8e40*/  HADD2.F32 R32, -RZ, R32.H0_H0 ;  /* 0x20000020ff207230 */ /* 0x000fca0000004100 */
[----:B------:R-:W-:-:S04]  /*8e50*/  FMUL R25, R32, UR21 ;  /* 0x0000001520197c20 */ /* 0x000fc80008400000 */
[----:B------:R-:W-:-:S05]  /*8e60*/  FFMA R25, R164, UR20, R25 ;  /* 0x00000014a4197c23 */ /* 0x000fca0008000019 */
[----:B------:R-:W-:-:S05]  /*8e70*/  F2FP.SATFINITE.E5M2.F32.PACK_AB_MERGE_C R25, RZ, R25, RZ ;  /* 0x00000019ff19723e */ /* 0x000fca00048060ff */
[----:B------:R0:W-:Y:S01]  /*8e80*/  @!P2 STG.E.U8 desc[UR14][R26.64+0x78], R25 ;  /* 0x000078191a00a986 */ /* 0x0001e2000c10110e */
[----:B------:R-:W-:Y:S05]  /*8e90*/  @P1 BRA `(.L_x_167) ;  /* 0x0000000000041947 */ /* 0x000fea0003800000 */
[----:B------:R2:W5:Y:S02]  /*8ea0*/  LDG.E.U8 R24, desc[UR14][R34.64+0x79] ;  /* 0x0000790e22187981 */ /* 0x000564000c1e1100 */
.L_x_167:
[----:B------:R-:W-:Y:S05]  /*8eb0*/  BSYNC B1 ;  /* 0x0000000000017941 */ /* 0x000fea0003800000 */
.L_x_166:
[----:B-----5:R-:W-:Y:S01]  /*8ec0*/  LOP3.LUT R24, R24, 0xff, RZ, 0xc0, !PT ;  /* 0x000000ff18187812 */ /* 0x020fe200078ec0ff */
[----:B------:R-:W-:Y:S01]  /*8ed0*/  BSSY B1, `(.L_x_168) ;  /* 0x0000013000017945 */ /* 0x000fe20003800000 */
[----:B------:R-:W-:Y:S02]  /*8ee0*/  IADD3 R33, P0, R43, 0x80, RZ ;  /* 0x000000802b217810 */ /* 0x000fe40007f1e0ff */
[----:B------:R-:W-:-:S03]  /*8ef0*/  F2FP.F16.E5M2.UNPACK_B R24, R24 ;  /* 0x00000018ff18723e */ /* 0x000fc600020004ff */
[----:B0-----:R-:W-:Y:S01]  /*8f00*/  IMAD.X R25, RZ, RZ, R39, P0 ;  /* 0x000000ffff197224 */ /* 0x001fe200000e0627 */
[----:B------:R-:W-:Y:S01]  /*8f10*/  ISETP.GE.AND P0, PT, R42, 0x81, PT ;  /* 0x000000812a00780c */ /* 0x000fe20003f06270 */
[----:B------:R-:W-:Y:S02]  /*8f20*/  HADD2.F32 R24, -RZ, R24.H0_H0 ;  /* 0x20000018ff187230 */ /* 0x000fe40000004100 */
[----:B--234-:R-:W-:Y:S01]  /*8f30*/  IMAD R34, R25, UR6, RZ ;  /* 0x0000000619227c24 */ /* 0x01cfe2000f8e02ff */
        /* <DEDUP_REMOVED lines=12> */
.L_x_169:
[----:B------:R-:W-:Y:S05]  /*9000*/  BSYNC B1 ;  /* 0x0000000000017941 */ /* 0x000fea0003800000 */
.L_x_168:
[----:B-----5:R-:W-:Y:S01]  /*9010*/  LOP3.LUT R32, R32, 0xff, RZ, 0xc0, !PT ;  /* 0x000000ff20207812 */ /* 0x020fe200078ec0ff */
[----:B------:R-:W-:Y:S01]  /*9020*/  BSSY B1, `(.L_x_170) ;  /* 0x000000b000017945 */ /* 0x000fe20003800000 */
[----:B------:R-:W-:Y:S02]  /*9030*/  ISETP.LT.OR P2, PT, R41, 0x2, !P0 ;  /* 0x000000022900780c */ /* 0x000fe40004741670 */
[----:B------:R-:W-:Y:S02]  /*9040*/  F2FP.F16.E5M2.UNPACK_B R32, R32 ;  /* 0x00000020ff20723e */ /* 0x000fe400020004ff */
[----:B0-----:R-:W-:-:S03]  /*9050*/  PRMT R26, RZ, 0x7610, R26 ;  /* 0x00007610ff1a7816 */ /* 0x001fc6000000001a */
[----:B------:R-:W-:-:S05]  /*9060*/  HADD2.F32 R32, -RZ, R32.H0_H0 ;  /* 0x20000020ff207230 */ /* 0x000fca0000004100 */
[----:B------:R-:W-:-:S04]  /*9070*/  FMUL R27, R32, UR21 ;  /* 0x00000015201b7c20 */ /* 0x000fc80008400000 */
[----:B------:R-:W-:-:S05]  /*9080*/  FFMA R27, R162, UR20, R27 ;  /* 0x00000014a21b7c23 */ /* 0x000fca000800001b */
[----:B------:R-:W-:-:S05]  /*9090*/  F2FP.SATFINITE.E5M2.F32.PACK_AB_MERGE_C R27, RZ, R27, RZ ;  /* 0x0000001bff1b723e */ /* 0x000fca00048060ff */
[----:B------:R0:W-:Y:S01]  /*90a0*/  @!P3 STG.E.U8 desc[UR14][R28.64], R27 ;  /* 0x0000001b1c00b986 */ /* 0x0001e2000c10110e */
[----:B------:R-:W-:Y:S05]  /*90b0*/  @P2 BRA `(.L_x_171) ;  /* 0x0000000000042947 */ /* 0x000fea0003800000 */
[----:B------:R3:W5:Y:S02]  /*90c0*/  LDG.E.U8 R26, desc[UR14][R24.64+0x1] ;  /* 0x0000010e181a7981 */ /* 0x000764000c1e1100 */
.L_x_171:
[----:B------:R-:W-:Y:S05]  /*90d0*/  BSYNC B1 ;  /* 0x0000000000017941 */ /* 0x000fea0003800000 */
.L_x_170:
[----:B-----5:R-:W-:Y:S01]  /*90e0*/  LOP3.LUT R26, R26, 0xff, RZ, 0xc0, !PT ;  /* 0x000000ff1a1a7812 */ /* 0x020fe200078ec0ff */
[----:B------:R-:W-:Y:S01]  /*90f0*/  BSSY B1, `(.L_x_172) ;  /* 0x0000013000017945 */ /* 0x000fe20003800000 */
[----:B------:R-:W-:Y:S02]  /*9100*/  IADD3 R43, P1, R43, 0x88, RZ ;  /* 0x000000882b2b7810 */ /* 0x000fe40007f3e0ff */
[----:B------:R-:W-:Y:S02]  /*9110*/  F2FP.F16.E5M2.UNPACK_B R26, R26 ;  /* 0x0000001aff1a723e */ /* 0x000fe400020004ff */
[----:B------:R-:W-:Y:S01]  /*9120*/  PRMT R32, RZ, 0x7610, R32 ;  /* 0x00007610ff207816 */ /* 0x000fe20000000020 */
[----:B------:R-:W-:Y:S01]  /*9130*/  IMAD.X R38, RZ, RZ, R39, P1 ;  /* 0x000000ffff267224 */ /* 0x000fe200008e0627 */
[----:B------:R-:W-:Y:S01]  /*9140*/  ISETP.GE.AND P1, PT, R42, 0x89, PT ;  /* 0x000000892a00780c */ /* 0x000fe20003f26270 */
[----:B------:R-:W-:Y:S02]  /*9150*/  HADD2.F32 R26, -RZ, R26.H0_H0 ;  /* 0x2000001aff1a7230 */ /* 0x000fe40000004100 */
[----:B------:R-:W-:Y:S01]  /*9160*/  IMAD R38, R38, UR6, RZ ;  /* 0x0000000626267c24 */ /* 0x000fe2000f8e02ff */
[----:B------:R-:W-:Y:S01]  /*9170*/  ISETP.LT.OR P5, PT, R41, 0x1, !P1 ;  /* 0x000000012900780c */ /* 0x000fe20004fa1670 */
[----:B------:R-:W-:-:S04]  /*9180*/  IMAD.WIDE.U32 R36, R43, UR6, R36 ;  /* 0x000000062b247c25 */ /* 0x000fc8000f8e0024 */
[----:B------:R-:W-:Y:S01]  /*9190*/  FMUL R26, R26, UR21 ;  /* 0x000000151a1a7c20 */ /* 0x000fe20008400000 */
[----:B------:R-:W-:-:S03]  /*91a0*/  IMAD R43, R43, UR7, R38 ;  /* 0x000000072b2b7c24 */ /* 0x000fc6000f8e0226 */
[----:B------:R-:W-:Y:S01]  /*91b0*/  FFMA R161, R161, UR20, R26 ;  /* 0x00000014a1a17c23 */ /* 0x000fe2000800001a */
[----:B------:R-:W-:-:S04]  /*91c0*/  IADD3 R26, P3, R36, UR10, RZ ;  /* 0x0000000a241a7c10 */ /* 0x000fc8000ff7e0ff */
[----:B------:R-:W-:Y:S02]  /*91d0*/  F2FP.SATFINITE.E5M2.F32.PACK_AB_MERGE_C R161, RZ, R161, RZ ;  /* 0x000000a1ffa1723e */ /* 0x000fe400048060ff */
[----:B0-----:R-:W-:-:S03]  /*91e0*/  IADD3.X R27, R37, UR11, R43, P3, !PT ;  /* 0x0000000b251b7c10 */ /* 0x001fc60009ffe42b */
[----:B------:R0:W-:Y:S01]  /*91f0*/  @!P2 STG.E.U8 desc[UR14][R28.64+0x1], R161 ;  /* 0x000001a11c00a986 */ /* 0x0001e2000c10110e */
[----:B------:R-:W-:Y:S05]  /*9200*/  @P5 BRA `(.L_x_173) ;  /* 0x0000000000045947 */ /* 0x000fea0003800000 */
[----:B------:R4:W5:Y:S02]  /*9210*/  LDG.E.U8 R32, desc[UR14][R26.64] ;  /* 0x0000000e1a207981 */ /* 0x000964000c1e1100 */
.L_x_173:
[----:B------:R-:W-:Y:S05]  /*9220*/  BSYNC B1 ;  /* 0x0000000000017941 */ /* 0x000fea0003800000 */
.L_x_172:
        /* <DEDUP_REMOVED lines=12> */
.L_x_175:
[----:B------:R-:W-:Y:S05]  /*92f0*/  BSYNC B1 ;  /* 0x0000000000017941 */ /* 0x000fea0003800000 */
.L_x_174:
        /* <DEDUP_REMOVED lines=12> */
.L_x_177:
[----:B------:R-:W-:Y:S05]  /*93c0*/  BSYNC B1 ;  /* 0x0000000000017941 */ /* 0x000fea0003800000 */
.L_x_176:
        /* <DEDUP_REMOVED lines=12> */
.L_x_179:
[----:B------:R-:W-:Y:S05]  /*9490*/  BSYNC B1 ;  /* 0x0000000000017941 */ /* 0x000fea0003800000 */
.L_x_178:
        /* <DEDUP_REMOVED lines=12> */
.L_x_181:
[----:B------:R-:W-:Y:S05]  /*9560*/  BSYNC B1 ;  /* 0x0000000000017941 */ /* 0x000fea0003800000 */
.L_x_180:
        /* <DEDUP_REMOVED lines=12> */
.L_x_183:
[----:B------:R-:W-:Y:S05]  /*9630*/  BSYNC B1 ;  /* 0x0000000000017941 */ /* 0x000fea0003800000 */
.L_x_182:
        /* <DEDUP_REMOVED lines=12> */
.L_x_185:
[----:B------:R-:W-:Y:S05]  /*9700*/  BSYNC B1 ;  /* 0x0000000000017941 */ /* 0x000fea0003800000 */
.L_x_184:
        /* <DEDUP_REMOVED lines=12> */
.L_x_187:
[----:B------:R-:W-:Y:S05]  /*97d0*/  BSYNC B1 ;  /* 0x0000000000017941 */ /* 0x000fea0003800000 */
.L_x_186:
        /* <DEDUP_REMOVED lines=12> */
.L_x_189:
[----:B------:R-:W-:Y:S05]  /*98a0*/  BSYNC B1 ;  /* 0x0000000000017941 */ /* 0x000fea0003800000 */
.L_x_188:
        /* <DEDUP_REMOVED lines=12> */
.L_x_191:
[----:B------:R-:W-:Y:S05]  /*9970*/  BSYNC B1 ;  /* 0x0000000000017941 */ /* 0x000fea0003800000 */
.L_x_190:
[----:B-----5:R-:W-:Y:S01]  /*9980*/  LOP3.LUT R32, R32, 0xff, RZ, 0xc0, !PT ;  /* 0x000000ff20207812 */ /* 0x020fe200078ec0ff */
[----:B------:R-:W-:Y:S01]  /*9990*/  BSSY B1, `(.L_x_192) ;  /* 0x000000b000017945 */ /* 0x000fe20003800000 */
[----:B------:R-:W-:Y:S02]  /*99a0*/  ISETP.LT.OR P3, PT, R41, 0x19, !P0 ;  /* 0x000000192900780c */ /* 0x000fe40004761670 */
[----:B------:R-:W-:-:S05]  /*99b0*/  F2FP.F16.E5M2.UNPACK_B R32, R32 ;  /* 0x00000020ff20723e */ /* 0x000fca00020004ff */
[----:B------:R-:W-:-:S05]  /*99c0*/  HADD2.F32 R32, -RZ, R32.H0_H0 ;  /* 0x20000020ff207230 */ /* 0x000fca0000004100 */
[----:B------:R-:W-:-:S04]  /*99d0*/  FMUL R32, R32, UR21 ;  /* 0x0000001520207c20 */ /* 0x000fc80008400000 */
[----:B------:R-:W-:Y:S01]  /*99e0*/  FFMA R32, R23, UR20, R32 ;  /* 0x0000001417207c23 */ /* 0x000fe20008000020 */
[----:B------:R-:W-:-:S04]  /*99f0*/  PRMT R23, RZ, 0x7610, R23 ;  /* 0x00007610ff177816 */ /* 0x000fc80000000017 */
[----:B0-----:R-:W-:-:S05]  /*9a00*/  F2FP.SATFINITE.E5M2.F32.PACK_AB_MERGE_C R33, RZ, R32, RZ ;  /* 0x00000020ff21723e */ /* 0x001fca00048060ff */
[----:B------:R0:W-:Y:S01]  /*9a10*/  @!P2 STG.E.U8 desc[UR14][R30.64+0x11], R33 ;  /* 0x000011211e00a986 */ /* 0x0001e2000c10110e */
[----:B------:R-:W-:Y:S05]  /*9a20*/  @P3 BRA `(.L_x_193) ;  /* 0x0000000000043947 */ /* 0x000fea0003800000 */
[----:B------:R0:W5:Y:S02]  /*9a30*/  LDG.E.U8 R23, desc[UR14][R24.64+0x18] ;  /* 0x0000180e18177981 */ /* 0x000164000c1e1100 */
.L_x_193:
[----:B------:R-:W-:Y:S05]  /*9a40*/  BSYNC B1 ;  /* 0x0000000000017941 */ /* 0x000fea0003800000 */
.L_x_192:
        /* <DEDUP_REMOVED lines=8> */
[----:B------:R-:W-:-:S05]  /*9ad0*/  F2FP.SATFINITE.E5M2.F32.PACK_AB_MERGE_C R23, RZ, R23, RZ ;  /* 0x00000017ff17723e */ /* 0x000fca00048060ff */
[----:B------:R0:W-:Y:S01]  /*9ae0*/  @!P3 STG.E.U8 desc[UR14][R28.64+0x18], R23 ;  /* 0x000018171c00b986 */ /* 0x0001e2000c10110e */
[----:B------:R-:W-:Y:S05]  /*9af0*/  @P2 BRA `(.L_x_195) ;  /* 0x0000000000042947 */ /* 0x000fea0003800000 */
[----:B------:R0:W5:Y:S02]  /*9b00*/  LDG.E.U8 R22, desc[UR14][R24.64+0x19] ;  /* 0x0000190e18167981 */ /* 0x000164000c1e1100 */
.L_x_195:
[----:B------:R-:W-:Y:S05]  /*9b10*/  BSYNC B1 ;  /* 0x0000000000017941 */ /* 0x000fea0003800000 */
.L_x_194:
        /* <DEDUP_REMOVED lines=12> */
.L_x_197:
[----:B------:R-:W-:Y:S05]  /*9be0*/  BSYNC B1 ;  /* 0x0000000000017941 */ /* 0x000fea0003800000 */
.L_x_196:
        /* <DEDUP_REMOVED lines=12> */
.L_x_199:
[----:B------:R-:W-:Y:S05]  /*9cb0*/  BSYNC B1 ;  /* 0x0000000000017941 */ /* 0x000fea0003800000 */
.L_x_198:
        /* <DEDUP_REMOVED lines=12> */
.L_x_201:
[----:B------:R-:W-:Y:S05]  /*9d80*/  BSYNC B1 ;  /* 0x0000000000017941 */ /* 0x000fea0003800000 */
.L_x_200:
        /* <DEDUP_REMOVED lines=12> */
.L_x_203:
[----:B------:R-:W-:Y:S05]  /*9e50*/  BSYNC B1 ;  /* 0x0000000000017941 */ /* 0x000fea0003800000 */
.L_x_202:
        /* <DEDUP_REMOVED lines=12> */
.L_x_205:
[----:B------:R-:W-:Y:S05]  /*9f20*/  BSYNC B1 ;  /* 0x0000000000017941 */ /* 0x000fea0003800000 */
.L_x_204:
        /* <DEDUP_REMOVED lines=12> */
.L_x_207:
[----:B------:R-:W-:Y:S05]  /*9ff0*/  BSYNC B1 ;  /* 0x0000000000017941 */ /* 0x000fea0003800000 */
.L_x_206:
        /* <DEDUP_REMOVED lines=12> */
.L_x_209:
[----:B------:R-:W-:Y:S05]  /*a0c0*/  BSYNC B1 ;  /* 0x0000000000017941 */ /* 0x000fea0003800000 */
.L_x_208:
        /* <DEDUP_REMOVED lines=12> */
.L_x_211:
[----:B------:R-:W-:Y:S05]  /*a190*/  BSYNC B1 ;  /* 0x0000000000017941 */ /* 0x000fea0003800000 */
.L_x_210:
        /* <DEDUP_REMOVED lines=12> */
.L_x_213:
[----:B------:R-:W-:Y:S05]  /*a260*/  BSYNC B1 ;  /* 0x0000000000017941 */ /* 0x000fea0003800000 */
.L_x_212:
        /* <DEDUP_REMOVED lines=12> */
.L_x_215:
[----:B------:R-:W-:Y:S05]  /*a330*/  BSYNC B1 ;  /* 0x0000000000017941 */ /* 0x000fea0003800000 */
.L_x_214:
        /* <DEDUP_REMOVED lines=12> */
.L_x_217:
[----:B------:R-:W-:Y:S05]  /*a400*/  BSYNC B1 ;  /* 0x0000000000017941 */ /* 0x000fea0003800000 */
.L_x_216:
        /* <DEDUP_REMOVED lines=12> */
.L_x_219:
[----:B------:R-:W-:Y:S05]  /*a4d0*/  BSYNC B1 ;  /* 0x0000000000017941 */ /* 0x000fea0003800000 */
.L_x_218:
        /* <DEDUP_REMOVED lines=12> */
.L_x_221:
[----:B------:R-:W-:Y:S05]  /*a5a0*/  BSYNC B1 ;  /* 0x0000000000017941 */ /* 0x000fea0003800000 */
.L_x_220:
        /* <DEDUP_REMOVED lines=12> */
.L_x_223:
[----:B------:R-:W-:Y:S05]  /*a670*/  BSYNC B1 ;  /* 0x0000000000017941 */ /* 0x000fea0003800000 */
.L_x_222:
        /* <DEDUP_REMOVED lines=12> */
.L_x_225:
[----:B------:R-:W-:Y:S05]  /*a740*/  BSYNC B1 ;  /* 0x0000000000017941 */ /* 0x000fea0003800000 */
.L_x_224:
        /* <DEDUP_REMOVED lines=12> */
.L_x_227:
[----:B------:R-:W-:Y:S05]  /*a810*/  BSYNC B1 ;  /* 0x0000000000017941 */ /* 0x000fea0003800000 */
.L_x_226:
        /* <DEDUP_REMOVED lines=12> */
.L_x_229:
[----:B------:R-:W-:Y:S05]  /*a8e0*/  BSYNC B1 ;  /* 0x0000000000017941 */ /* 0x000fea0003800000 */
.L_x_228:
        /* <DEDUP_REMOVED lines=12> */
.L_x_231:
[----:B------:R-:W-:Y:S05]  /*a9b0*/  BSYNC B1 ;  /* 0x0000000000017941 */ /* 0x000fea0003800000 */
.L_x_230:
        /* <DEDUP_REMOVED lines=12> */
.L_x_233:
[----:B------:R-:W-:Y:S05]  /*aa80*/  BSYNC B1 ;  /* 0x0000000000017941 */ /* 0x000fea0003800000 */
.L_x_232:
        /* <DEDUP_REMOVED lines=12> */
.L_x_235:
[----:B------:R-:W-:Y:S05]  /*ab50*/  BSYNC B1 ;  /* 0x0000000000017941 */ /* 0x000fea0003800000 */
.L_x_234:
[----:B-----5:R-:W-:Y:S01]  /*ab60*/  LOP3.LUT R2, R2, 0xff, RZ, 0xc0, !PT ;  /* 0x000000ff02027812 */ /* 0x020fe200078ec0ff */
[----:B------:R-:W-:Y:S01]  /*ab70*/  BSSY B1, `(.L_x_236) ;  /* 0x000000b000017945 */ /* 0x000fe20003800000 */
[----:B------:R-:W-:Y:S02]  /*ab80*/  ISETP.LT.OR P3, PT, R41, 0x41, !P1 ;  /* 0x000000412900780c */ /* 0x000fe40004f61670 */
[----:B------:R-:W-:-:S05]  /*ab90*/  F2FP.F16.E5M2.UNPACK_B R2, R2 ;  /* 0x00000002ff02723e */ /* 0x000fca00020004ff */
[----:B------:R-:W-:-:S05]  /*aba0*/  HADD2.F32 R2, -RZ, R2.H0_H0 ;  /* 0x20000002ff027230 */ /* 0x000fca0000004100 */
[----:B0-----:R-:W-:-:S04]  /*abb0*/  FMUL R3, R2, UR21 ;  /* 0x0000001502037c20 */ /* 0x001fc80008400000 */
[----:B------:R-:W-:Y:S01]  /*abc0*/  FFMA R3, R0, UR20, R3 ;  /* 0x0000001400037c23 */ /* 0x000fe20008000003 */
[----:B------:R-:W-:-:S04]  /*abd0*/  PRMT R0, RZ, 0x7610, R0 ;  /* 0x00007610ff007816 */ /* 0x000fc80000000000 */
[----:B------:R-:W-:-:S05]  /*abe0*/  F2FP.SATFINITE.E5M2.F32.PACK_AB_MERGE_C R3, RZ, R3, RZ ;  /* 0x00000003ff03723e */ /* 0x000fca00048060ff */
[----:B------:R0:W-:Y:S01]  /*abf0*/  @!P2 STG.E.U8 desc[UR14][R28.64+0x41], R3 ;  /* 0x000041031c00a986 */ /* 0x0001e2000c10110e */
[----:B------:R-:W-:Y:S05]  /*ac00*/  @P3 BRA `(.L_x_237) ;  /* 0x0000000000043947 */ /* 0x000fea0003800000 */
[----:B------:R0:W5:Y:S02]  /*ac10*/  LDG.E.U8 R0, desc[UR14][R26.64+0x40] ;  /* 0x0000400e1a007981 */ /* 0x000164000c1e1100 */
.L_x_237:
[----:B------:R-:W-:Y:S05]  /*ac20*/  BSYNC B1 ;  /* 0x0000000000017941 */ /* 0x000fea0003800000 */
.L_x_236:
[----:B------:R-:W2:Y:S01]  /*ac30*/  LDL.LU R2, [R1] ;  /* 0x0000000001027983 */ /* 0x000ea20000300800 */
[----:B-----5:R-:W-:Y:S01]  /*ac40*/  LOP3.LUT R0, R0, 0xff, RZ, 0xc0, !PT ;  /* 0x000000ff00007812 */ /* 0x020fe200078ec0ff */
[----:B------:R-:W-:Y:S01]  /*ac50*/  BSSY B1, `(.L_x_238) ;  /* 0x000000b000017945 */ /* 0x000fe20003800000 */
[----:B------:R-:W-:Y:S02]  /*ac60*/  ISETP.LT.OR P2, PT, R41, 0x42, !P1 ;  /* 0x000000422900780c */ /* 0x000fe40004f41670 */
[----:B------:R-:W-:-:S05]  /*ac70*/  F2FP.F16.E5M2.UNPACK_B R0, R0 ;  /* 0x00000000ff00723e */ /* 0x000fca00020004ff */
[----:B------:R-:W-:-:S05]  /*ac80*/  HADD2.F32 R0, -RZ, R0.H0_H0 ;  /* 0x20000000ff007230 */ /* 0x000fca0000004100 */
[----:B------:R-:W-:-:S04]  /*ac90*/  FMUL R0, R0, UR21 ;  /* 0x0000001500007c20 */ /* 0x000fc80008400000 */
[----:B--2---:R-:W-:-:S05]  /*aca0*/  FFMA R0, R2, UR20, R0 ;  /* 0x0000001402007c23 */ /* 0x004fca0008000000 */
[----:B0-----:R-:W-:Y:S02]  /*acb0*/  F2FP.SATFINITE.E5M2.F32.PACK_AB_MERGE_C R3, RZ, R0, RZ ;  /* 0x00000000ff03723e */ /* 0x001fe400048060ff */
[----:B------:R-:W-:-:S03]  /*acc0*/  PRMT R0, RZ, 0x7610, R0 ;  /* 0x00007610ff007816 */ /* 0x000fc60000000000 */
[----:B------:R0:W-:Y:S01]  /*acd0*/  @!P3 STG.E.U8 desc[UR14][R30.64+0x40], R3 ;  /* 0x000040031e00b986 */ /* 0x0001e2000c10110e */
[----:B------:R-:W-:Y:S05]  /*ace0*/  @P2 BRA `(.L_x_239) ;  /* 0x0000000000042947 */ /* 0x000fea0003800000 */
[----:B------:R2:W5:Y:S02]  /*acf0*/  LDG.E.U8 R0, desc[UR14][R26.64+0x41] ;  /* 0x0000410e1a007981 */ /* 0x000564000c1e1100 */
.L_x_239:
[----:B------:R-:W-:Y:S05]  /*ad00*/  BSYNC B1 ;  /* 0x0000000000017941 */ /* 0x000fea0003800000 */
.L_x_238:
[----:B------:R-:W3:Y:S01]  /*ad10*/  LDL.LU R2, [R1+0x4] ;  /* 0x0000040001027983 */ /* 0x000ee20000300800 */
[----:B-----5:R-:W-:Y:S01]  /*ad20*/  LOP3.LUT R0, R0, 0xff, RZ, 0xc0, !PT ;  /* 0x000000ff00007812 */ /* 0x020fe200078ec0ff */
[----:B------:R-:W-:Y:S01]  /*ad30*/  BSSY B1, `(.L_x_240) ;  /* 0x000000b000017945 */ /* 0x000fe20003800000 */
[----:B------:R-:W-:Y:S02]  /*ad40*/  ISETP.LT.OR P3, PT, R41, 0x49, !P0 ;  /* 0x000000492900780c */ /* 0x000fe40004761670 */
[----:B------:R-:W-:-:S05]  /*ad50*/  F2FP.F16.E5M2.UNPACK_B R0, R0 ;  /* 0x00000000ff00723e */ /* 0x000fca00020004ff */
[----:B------:R-:W-:-:S05]  /*ad60*/  HADD2.F32 R0, -RZ, R0.H0_H0 ;  /* 0x20000000ff007230 */ /* 0x000fca0000004100 */
[----:B------:R-:W-:-:S04]  /*ad70*/  FMUL R0, R0, UR21 ;  /* 0x0000001500007c20 */ /* 0x000fc80008400000 */
[----:B---3--:R-:W-:-:S05]  /*ad80*/  FFMA R0, R2, UR20, R0 ;  /* 0x0000001402007c23 */ /* 0x008fca0008000000 */
[----:B0-----:R-:W-:Y:S02]  /*ad90*/  F2FP.SATFINITE.E5M2.F32.PACK_AB_MERGE_C R3, RZ, R0, RZ ;  /* 0x00000000ff03723e */ /* 0x001fe400048060ff */
[----:B------:R-:W-:-:S03]  /*ada0*/  PRMT R0, RZ, 0x7610, R0 ;  /* 0x00007610ff007816 */ /* 0x000fc60000000000 */
[----:B------:R0:W-:Y:S01]  /*adb0*/  @!P2 STG.E.U8 desc[UR14][R30.64+0x41], R3 ;  /* 0x000041031e00a986 */ /* 0x0001e2000c10110e */
[----:B------:R-:W-:Y:S05]  /*adc0*/  @P3 BRA `(.L_x_241) ;  /* 0x0000000000043947 */ /* 0x000fea0003800000 */
[----:B------:R3:W5:Y:S02]  /*add0*/  LDG.E.U8 R0, desc[UR14][R24.64+0x48] ;  /* 0x0000480e18007981 */ /* 0x000764000c1e1100 */
.L_x_241:
[----:B------:R-:W-:Y:S05]  /*ade0*/  BSYNC B1 ;  /* 0x0000000000017941 */ /* 0x000fea0003800000 */
.L_x_240:
[----:B------:R-:W2:Y:S01]  /*adf0*/  LDL.LU R2, [R1+0x8] ;  /* 0x0000080001027983 */ /* 0x000ea20000300800 */
        /* <DEDUP_REMOVED lines=12> */
.L_x_243:
[----:B------:R-:W-:Y:S05]  /*aec0*/  BSYNC B1 ;  /* 0x0000000000017941 */ /* 0x000fea0003800000 */
.L_x_242:
        /* <DEDUP_REMOVED lines=13> */
.L_x_245:
[----:B------:R-:W-:Y:S05]  /*afa0*/  BSYNC B1 ;  /* 0x0000000000017941 */ /* 0x000fea0003800000 */
.L_x_244:
        /* <DEDUP_REMOVED lines=13> */
.L_x_247:
[----:B------:R-:W-:Y:S05]  /*b080*/  BSYNC B1 ;  /* 0x0000000000017941 */ /* 0x000fea0003800000 */
.L_x_246:
        /* <DEDUP_REMOVED lines=13> */
.L_x_249:
[----:B------:R-:W-:Y:S05]  /*b160*/  BSYNC B1 ;  /* 0x0000000000017941 */ /* 0x000fea0003800000 */
.L_x_248:
        /* <DEDUP_REMOVED lines=13> */
.L_x_251:
[----:B------:R-:W-:Y:S05]  /*b240*/  BSYNC B1 ;  /* 0x0000000000017941 */ /* 0x000fea0003800000 */
.L_x_250:
        /* <DEDUP_REMOVED lines=13> */
.L_x_253:
[----:B------:R-:W-:Y:S05]  /*b320*/  BSYNC B1 ;  /* 0x0000000000017941 */ /* 0x000fea0003800000 */
.L_x_252:
        /* <DEDUP_REMOVED lines=13> */
.L_x_255:
[----:B------:R-:W-:Y:S05]  /*b400*/  BSYNC B1 ;  /* 0x0000000000017941 */ /* 0x000fea0003800000 */
.L_x_254:
        /* <DEDUP_REMOVED lines=13> */
.L_x_257:
[----:B------:R-:W-:Y:S05]  /*b4e0*/  BSYNC B1 ;  /* 0x0000000000017941 */ /* 0x000fea0003800000 */
.L_x_256:
        /* <DEDUP_REMOVED lines=13> */
.L_x_259:
[----:B------:R-:W-:Y:S05]  /*b5c0*/  BSYNC B1 ;  /* 0x0000000000017941 */ /* 0x000fea0003800000 */
.L_x_258:
        /* <DEDUP_REMOVED lines=13> */
.L_x_261:
[----:B------:R-:W-:Y:S05]  /*b6a0*/  BSYNC B1 ;  /* 0x0000000000017941 */ /* 0x000fea0003800000 */
.L_x_260:
        /* <DEDUP_REMOVED lines=13> */
.L_x_263:
[----:B------:R-:W-:Y:S05]  /*b780*/  BSYNC B1 ;  /* 0x0000000000017941 */ /* 0x000fea0003800000 */
.L_x_262:
        /* <DEDUP_REMOVED lines=13> */
.L_x_265:
[----:B------:R-:W-:Y:S05]  /*b860*/  BSYNC B1 ;  /* 0x0000000000017941 */ /* 0x000fea0003800000 */
.L_x_264:
        /* <DEDUP_REMOVED lines=13> */
.L_x_267:
[----:B------:R-:W-:Y:S05]  /*b940*/  BSYNC B1 ;  /* 0x0000000000017941 */ /* 0x000fea0003800000 */
.L_x_266:
        /* <DEDUP_REMOVED lines=13> */
.L_x_269:
[----:B------:R-:W-:Y:S05]  /*ba20*/  BSYNC B1 ;  /* 0x0000000000017941 */ /* 0x000fea0003800000 */
.L_x_268:
        /* <DEDUP_REMOVED lines=13> */
.L_x_271:
[----:B------:R-:W-:Y:S05]  /*bb00*/  BSYNC B1 ;  /* 0x0000000000017941 */ /* 0x000fea0003800000 */
.L_x_270:
        /* <DEDUP_REMOVED lines=13> */
.L_x_273:
[----:B------:R-:W-:Y:S05]  /*bbe0*/  BSYNC B1 ;  /* 0x0000000000017941 */ /* 0x000fea0003800000 */
.L_x_272:
        /* <DEDUP_REMOVED lines=13> */
.L_x_275:
[----:B------:R-:W-:Y:S05]  /*bcc0*/  BSYNC B1 ;  /* 0x0000000000017941 */ /* 0x000fea0003800000 */
.L_x_274:
        /* <DEDUP_REMOVED lines=13> */
.L_x_277:
[----:B------:R-:W-:Y:S05]  /*bda0*/  BSYNC B1 ;  /* 0x0000000000017941 */ /* 0x000fea0003800000 */
.L_x_276:
        /* <DEDUP_REMOVED lines=13> */
.L_x_279:
[----:B------:R-:W-:Y:S05]  /*be80*/  BSYNC B1 ;  /* 0x0000000000017941 */ /* 0x000fea0003800000 */
.L_x_278:
        /* <DEDUP_REMOVED lines=13> */
.L_x_281:
[----:B------:R-:W-:Y:S05]  /*bf60*/  BSYNC B1 ;  /* 0x0000000000017941 */ /* 0x000fea0003800000 */
.L_x_280:
        /* <DEDUP_REMOVED lines=13> */
.L_x_283:
[----:B------:R-:W-:Y:S05]  /*c040*/  BSYNC B1 ;  /* 0x0000000000017941 */ /* 0x000fea0003800000 */
.L_x_282:
        /* <DEDUP_REMOVED lines=13> */
.L_x_285:
[----:B------:R-:W-:Y:S05]  /*c120*/  BSYNC B1 ;  /* 0x0000000000017941 */ /* 0x000fea0003800000 */
.L_x_284:
        /* <DEDUP_REMOVED lines=13> */
.L_x_287:
[----:B------:R-:W-:Y:S05]  /*c200*/  BSYNC B1 ;  /* 0x0000000000017941 */ /* 0x000fea0003800000 */
.L_x_286:
        /* <DEDUP_REMOVED lines=13> */
.L_x_289:
[----:B------:R-:W-:Y:S05]  /*c2e0*/  BSYNC B1 ;  /* 0x0000000000017941 */ /* 0x000fea0003800000 */
.L_x_288:
        /* <DEDUP_REMOVED lines=13> */
.L_x_291:
[----:B------:R-:W-:Y:S05]  /*c3c0*/  BSYNC B1 ;  /* 0x0000000000017941 */ /* 0x000fea0003800000 */
.L_x_290:
        /* <DEDUP_REMOVED lines=13> */
.L_x_293:
[----:B------:R-:W-:Y:S05]  /*c4a0*/  BSYNC B1 ;  /* 0x0000000000017941 */ /* 0x000fea0003800000 */
.L_x_292:
        /* <DEDUP_REMOVED lines=13> */
.L_x_295:
[----:B------:R-:W-:Y:S05]  /*c580*/  BSYNC B1 ;  /* 0x0000000000017941 */ /* 0x000fea0003800000 */
.L_x_294:
[----:B------:R-:W-:Y:S05]  /*c590*/  @P1 BRA `(.L_x_296) ;  /* 0x0000002000ac1947 */ /* 0x000fea0003800000 */
[----:B------:R-:W2:Y:S01]  /*c5a0*/  LDL.LU R2, [R1+0x74] ;  /* 0x0000740001027983 */ /* 0x000ea20000300800 */
[----:B-----5:R-:W-:-:S04]  /*c5b0*/  LOP3.LUT R0, R0, 0xff, RZ, 0xc0, !PT ;  /* 0x000000ff00007812 */ /* 0x020fc800078ec0ff */
[----:B------:R-:W-:-:S05]  /*c5c0*/  F2FP.F16.E5M2.UNPACK_B R0, R0 ;  /* 0x00000000ff00723e */ /* 0x000fca00020004ff */
[----:B------:R-:W-:-:S05]  /*c5d0*/  HADD2.F32 R0, -RZ, R0.H0_H0 ;  /* 0x20000000ff007230 */ /* 0x000fca0000004100 */
[----:B------:R-:W-:-:S04]  /*c5e0*/  FMUL R0, R0, UR21 ;  /* 0x0000001500007c20 */ /* 0x000fc80008400000 */
[----:B--2---:R-:W-:-:S05]  /*c5f0*/  FFMA R0, R2, UR20, R0 ;  /* 0x0000001402007c23 */ /* 0x004fca0008000000 */
[----:B0-----:R-:W-:-:S05]  /*c600*/  F2FP.SATFINITE.E5M2.F32.PACK_AB_MERGE_C R3, RZ, R0, RZ ;  /* 0x00000000ff03723e */ /* 0x001fca00048060ff */
[----:B------:R0:W-:Y:S01]  /*c610*/  STG.E.U8 desc[UR14][R30.64+0x79], R3 ;  /* 0x000079031e007986 */ /* 0x0001e2000c10110e */
[----:B------:R-:W-:Y:S05]  /*c620*/  BRA `(.L_x_296) ;  /* 0x0000002000887947 */ /* 0x000fea0003800000 */
.L_x_39:
[C---:B------:R-:W-:Y:S01]  /*c630*/  ISETP.GE.AND P3, PT, R42.reuse, 0x1, PT ;  /* 0x000000012a00780c */ /* 0x040fe20003f66270 */
[----:B------:R-:W2:Y:S01]  /*c640*/  LDL.LU R227, [R1+0x10] ;  /* 0x0000100001e37983 */ /* 0x000ea20000300800 */
[----:B------:R-:W-:Y:S01]  /*c650*/  ISETP.GE.AND P2, PT, R42, 0x9, PT ;  /* 0x000000092a00780c */ /* 0x000fe20003f46270 */
[----:B------:R-:W-:Y:S01]  /*c660*/  FMUL R225, R225, UR20 ;  /* 0x00000014e1e17c20 */ /* 0x000fe20008400000 */
[C---:B------:R-:W-:Y:S01]  /*c670*/  ISETP.LT.OR P0, PT, R41.reuse, 0x1, !P3 ;  /* 0x000000012900780c */ /* 0x040fe20005f01670 */
[----:B------:R-:W-:Y:S01]  /*c680*/  FMUL R226, R226, UR20 ;  /* 0x00000014e2e27c20 */ /* 0x000fe20008400000 */
[----:B------:R-:W-:Y:S01]  /*c690*/  ISETP.LT.OR P1, PT, R41, 0x2, !P3 ;  /* 0x000000022900780c */ /* 0x000fe20005f21670 */
[----:B------:R-:W-:Y:S01]  /*c6a0*/  FMUL R223, R223, UR20 ;  /* 0x00000014dfdf7c20 */ /* 0x000fe20008400000 */
[----:B------:R-:W-:Y:S01]  /*c6b0*/  ISETP.LT.OR P6, PT, R41, 0x2, !P2 ;  /* 0x000000022900780c */ /* 0x000fe200057c1670 */
[----:B------:R-:W-:Y:S01]  /*c6c0*/  FMUL R224, R224, UR20 ;  /* 0x00000014e0e07c20 */ /* 0x000fe20008400000 */
[----:B------:R-:W-:-:S02]  /*c6d0*/  F2FP.SATFINITE.E5M2.F32.PACK_AB_MERGE_C R33, RZ, R226, RZ ;  /* 0x000000e2ff21723e */ /* 0x000fc400048060ff */
[----:B------:R-:W-:Y:S01]  /*c6e0*/  F2FP.SATFINITE.E5M2.F32.PACK_AB_MERGE_C R225, RZ, R225, RZ ;  /* 0x000000e1ffe1723e */ /* 0x000fe200048060ff */
[----:B------:R-:W-:Y:S01]  /*c6f0*/  FMUL R222, R222, UR20 ;  /* 0x00000014dede7c20 */ /* 0x000fe20008400000 */
[----:B------:R-:W-:Y:S01]  /*c700*/  ISETP.LT.OR P5, PT, R41, 0x1, !P2 ;  /* 0x000000012900780c */ /* 0x000fe200057a1670 */
[----:B------:R-:W-:Y:S01]  /*c710*/  FMUL R221, R221, UR20 ;  /* 0x00000014dddd7c20 */ /* 0x000fe20008400000 */
[----:B------:R-:W-:Y:S01]  /*c720*/  F2FP.SATFINITE.E5M2.F32.PACK_AB_MERGE_C R223, RZ, R223, RZ ;  /* 0x000000dfffdf723e */ /* 0x000fe200048060ff */
[----:B------:R0:W-:Y:S01]  /*c730*/  @!P0 STG.E.U8 desc[UR14][R24.64], R33 ;  /* 0x0000002118008986 */ /* 0x0001e2000c10110e */
[----:B------:R-:W-:-:S03]  /*c740*/  ISETP.LT.OR P0, PT, R41, 0x9, !P3 ;  /* 0x000000092900780c */ /* 0x000fc60005f01670 */
[----:B------:R-:W-:Y:S01]  /*c750*/  @!P1 STG.E.U8 desc[UR14][R24.64+0x1], R225 ;  /* 0x000001e118009986 */ /* 0x000fe2000c10110e */
[----:B------:R-:W-:-:S03]  /*c760*/  ISETP.LT.OR P1, PT, R41, 0xa, !P3 ;  /* 0x0000000a2900780c */ /* 0x000fc60005f21670 */
[----:B------:R-:W-:Y:S01]  /*c770*/  @!P6 STG.E.U8 desc[UR14][R26.64+0x1], R223 ;  /* 0x000001df1a00e986 */ /* 0x000fe2000c10110e */
[----:B------:R-:W-:Y:S01]  /*c780*/  ISETP.LT.OR P6, PT, R41, 0xa, !P2 ;  /* 0x0000000a2900780c */ /* 0x000fe200057c1670 */
[----:B------:R-:W-:Y:S01]  /*c790*/  FMUL R219, R219, UR20 ;  /* 0x00000014dbdb7c20 */ /* 0x000fe20008400000 */
[----:B------:R-:W-:Y:S01]  /*c7a0*/  F2FP.SATFINITE.E5M2.F32.PACK_AB_MERGE_C R35, RZ, R224, RZ ;  /* 0x000000e0ff23723e */ /* 0x000fe200048060ff */
[----:B------:R-:W-:Y:S01]  /*c7b0*/  FMUL R220, R220, UR20 ;  /* 0x00000014dcdc7c20 */ /* 0x000fe20008400000 */
[----:B0-----:R-:W-:Y:S01]  /*c7c0*/  F2FP.SATFINITE.E5M2.F32.PACK_AB_MERGE_C R33, RZ, R222, RZ ;  /* 0x000000deff21723e */ /* 0x001fe200048060ff */
[----:B------:R-:W-:Y:S01]  /*c7d0*/  FMUL R218, R218, UR20 ;  /* 0x00000014dada7c20 */ /* 0x000fe20008400000 */
[----:B------:R-:W-:Y:S01]  /*c7e0*/  F2FP.SATFINITE.E5M2.F32.PACK_AB_MERGE_C R221, RZ, R221, RZ ;  /* 0x000000ddffdd723e */ /* 0x000fe200048060ff */
[----:B------:R0:W-:Y:S01]  /*c7f0*/  @!P5 STG.E.U8 desc[UR14][R26.64], R35 ;  /* 0x000000231a00d986 */ /* 0x0001e2000c10110e */
[C---:B------:R-:W-:Y:S02]  /*c800*/  ISETP.LT.OR P5, PT, R41.reuse, 0x9, !P2 ;  /* 0x000000092900780c */ /* 0x040fe400057a1670 */
        /* <DEDUP_REMOVED lines=8> */
[----:B0-----:R-:W-:Y:S01]  /*c890*/  F2FP.SATFINITE.E5M2.F32.PACK_AB_MERGE_C R35, RZ, R220, RZ ;  /* 0x000000dcff23723e */ /* 0x001fe200048060ff */
[----:B------:R-:W-:Y:S01]  /*c8a0*/  FMUL R215, R215, UR20 ;  /* 0x00000014d7d77c20 */ /* 0x000fe20008400000 */
[----:B------:R-:W4:Y:S01]  /*c8b0*/  LDL.LU R226, [R1+0xc] ;  /* 0x00000c0001e27983 */ /* 0x000f220000300800 */
[----:B---3--:R-:W-:Y:S02]  /*c8c0*/  F2FP.SATFINITE.E5M2.F32.PACK_AB_MERGE_C R33, RZ, R218, RZ ;  /* 0x000000daff21723e */ /* 0x008fe400048060ff */
[----:B------:R-:W-:Y:S01]  /*c8d0*/  F2FP.SATFINITE.E5M2.F32.PACK_AB_MERGE_C R217, RZ, R217, RZ ;  /* 0x000000d9ffd9723e */ /* 0x000fe200048060ff */
[----:B------:R0:W-:Y:S01]  /*c8e0*/  @!P5 STG.E.U8 desc[UR14][R26.64+0x8], R35 ;  /* 0x000008231a00d986 */ /* 0x0001e2000c10110e */
[----:B------:R-:W-:-:S02]  /*c8f0*/  ISETP.LT.OR P5, PT, R41, 0x11, !P2 ;  /* 0x000000112900780c */ /* 0x000fc400057a1670 */
[----:B------:R-:W-:Y:S01]  /*c900*/  F2FP.SATFINITE.E5M2.F32.PACK_AB_MERGE_C R215, RZ, R215, RZ ;  /* 0x000000d7ffd7723e */ /* 0x000fe200048060ff */
[----:B------:R-:W3:Y:S01]  /*c910*/  LDL.LU R224, [R1+0x8] ;  /* 0x0000080001e07983 */ /* 0x000ee20000300800 */
[----:B------:R-:W-:-:S03]  /*c920*/  FMUL R216, R216, UR20 ;  /* 0x00000014d8d87c20 */ /* 0x000fc60008400000 */
[----:B------:R-:W4:Y:S04]  /*c930*/  LDL.LU R225, [R1+0x4] ;  /* 0x0000040001e17983 */ /* 0x000f280000300800 */
[----:B------:R-:W3:Y:S01]  /*c940*/  LDL.LU R223, [R1] ;  /* 0x0000000001df7983 */ /* 0x000ee20000300800 */
[----:B0-----:R-:W-:Y:S01]  /*c950*/  F2FP.SATFINITE.E5M2.F32.PACK_AB_MERGE_C R35, RZ, R216, RZ ;  /* 0x000000d8ff23723e */ /* 0x001fe200048060ff */
[----:B------:R-:W-:Y:S01]  /*c960*/  FMUL R214, R214, UR20 ;  /* 0x00000014d6d67c20 */ /* 0x000fe20008400000 */
[----:B------:R-:W-:Y:S01]  /*c970*/  FMUL R213, R213, UR20 ;  /* 0x00000014d5d57c20 */ /* 0x000fe20008400000 */
[----:B------:R0:W-:Y:S01]  /*c980*/  @!P0 STG.E.U8 desc[UR14][R24.64+0x10], R33 ;  /* 0x0000102118008986 */ /* 0x0001e2000c10110e */
[----:B------:R-:W-:Y:S01]  /*c990*/  ISETP.LT.OR P0, PT, R41, 0x19, !P3 ;  /* 0x000000192900780c */ /* 0x000fe20005f01670 */
[----:B------:R-:W-:Y:S01]  /*c9a0*/  FMUL R211, R211, UR20 ;  /* 0x00000014d3d37c20 */ /* 0x000fe20008400000 */
[----:B------:R-:W-:Y:S01]  /*c9b0*/  FMUL R212, R212, UR20 ;  /* 0x00000014d4d47c20 */ /* 0x000fe20008400000 */
[----:B------:R-:W-:Y:S01]  /*c9c0*/  @!P1 STG.E.U8 desc[UR14][R24.64+0x11], R217 ;  /* 0x000011d918009986 */ /* 0x000fe2000c10110e */
[C---:B------:R-:W-:Y:S01]  /*c9d0*/  ISETP.LT.OR P1, PT, R41.reuse, 0x1a, !P3 ;  /* 0x0000001a2900780c */ /* 0x040fe20005f21670 */
[----:B------:R-:W-:Y:S01]  /*c9e0*/  FMUL R210, R210, UR20 ;  /* 0x00000014d2d27c20 */ /* 0x000fe20008400000 */
[----:B------:R-:W-:Y:S01]  /*c9f0*/  F2FP.SATFINITE.E5M2.F32.PACK_AB_MERGE_C R213, RZ, R213, RZ ;  /* 0x000000d5ffd5723e */ /* 0x000fe200048060ff */
[----:B------:R-:W-:Y:S01]  /*ca00*/  @!P6 STG.E.U8 desc[UR14][R26.64+0x11], R215 ;  /* 0x000011d71a00e986 */ /* 0x000fe2000c10110e */
[----:B------:R-:W-:Y:S01]  /*ca10*/  ISETP.LT.OR P6, PT, R41, 0x1a, !P2 ;  /* 0x0000001a2900780c */ /* 0x000fe200057c1670 */
[----:B------:R-:W-:Y:S01]  /*ca20*/  FMUL R209, R209, UR20 ;  /* 0x00000014d1d17c20 */ /* 0x000fe20008400000 */
[----:B------:R-:W-:Y:S01]  /*ca30*/  F2FP.SATFINITE.E5M2.F32.PACK_AB_MERGE_C R211, RZ, R211, RZ ;  /* 0x000000d3ffd3723e */ /* 0x000fe200048060ff */
[----:B------:R1:W-:Y:S01]  /*ca40*/  @!P5 STG.E.U8 desc[UR14][R26.64+0x10], R35 ;  /* 0x000010231a00d986 */ /* 0x0003e2000c10110e */
[----:B0-----:R-:W-:Y:S01]  /*ca50*/  F2FP.SATFINITE.E5M2.F32.PACK_AB_MERGE_C R33, RZ, R214, RZ ;  /* 0x000000d6ff21723e */ /* 0x001fe200048060ff */
[----:B------:R-:W-:Y:S01]  /*ca60*/  FMUL R207, R207, UR20 ;  /* 0x00000014cfcf7c20 */ /* 0x000fe20008400000 */
[C---:B------:R-:W-:Y:S01]  /*ca70*/  ISETP.LT.OR P5, PT, R41.reuse, 0x19, !P2 ;  /* 0x000000192900780c */ /* 0x040fe200057a1670 */
[----:B------:R-:W-:Y:S01]  /*ca80*/  FMUL R208, R208, UR20 ;  /* 0x00000014d0d07c20 */ /* 0x000fe20008400000 */
[----:B------:R-:W-:Y:S01]  /*ca90*/  F2FP.SATFINITE.E5M2.F32.PACK_AB_MERGE_C R209, RZ, R209, RZ ;  /* 0x000000d1ffd1723e */ /* 0x000fe200048060ff */
[----:B------:R0:W-:Y:S01]  /*caa0*/  @!P0 STG.E.U8 desc[UR14][R24.64+0x18], R33 ;  /* 0x0000182118008986 */ /* 0x0001e2000c10110e */
[C---:B------:R-:W-:Y:S01]  /*cab0*/  ISETP.LT.OR P0, PT, R41.reuse, 0x21, !P3 ;  /* 0x000000212900780c */ /* 0x040fe20005f01670 */
[----:B------:R-:W-:Y:S01]  /*cac0*/  FMUL R206, R206, UR20 ;  /* 0x00000014cece7c20 */ /* 0x000fe20008400000 */
[----:B------:R-:W-:Y:S01]  /*cad0*/  F2FP.SATFINITE.E5M2.F32.PACK_AB_MERGE_C R207, RZ, R207, RZ ;  /* 0x000000cfffcf723e */ /* 0x000fe200048060ff */
[----:B------:R-:W-:Y:S01]  /*cae0*/  @!P1 STG.E.U8 desc[UR14][R24.64+0x19], R213 ;  /* 0x000019d518009986 */ /* 0x000fe2000c10110e */
[----:B------:R-:W-:Y:S01]  /*caf0*/  ISETP.LT.OR P1, PT, R41, 0x22, !P3 ;  /* 0x000000222900780c */ /* 0x000fe20005f21670 */
[----:B------:R-:W-:Y:S01]  /*cb00*/  FMUL R205, R205, UR20 ;  /* 0x00000014cdcd7c20 */ /* 0x000fe20008400000 */
[----:B-1----:R-:W-:Y:S01]  /*cb10*/  F2FP.SATFINITE.E5M2.F32.PACK_AB_MERGE_C R35, RZ, R212, RZ ;  /* 0x000000d4ff23723e */ /* 0x002fe200048060ff */
        /* <DEDUP_REMOVED lines=11> */
[----:B------:R-:W-:Y:S01]  /*cbd0*/  ISETP.LT.OR P0, PT, R41, 0x29, !P3 ;  /* 0x000000292900780c */ /* 0x000fe20005f01670 */
[----:B------:R-:W-:Y:S01]  /*cbe0*/  FMUL R201, R201, UR20 ;  /* 0x00000014c9c97c20 */ /* 0x000fe20008400000 */
[----:B------:R-:W-:Y:S01]  /*cbf0*/  FMUL R199, R199, UR20 ;  /* 0x00000014c7c77c20 */ /* 0x000fe20008400000 */
[----:B------:R-:W-:Y:S01]  /*cc00*/  @!P1 STG.E.U8 desc[UR14][R24.64+0x21], R209 ;  /* 0x000021d118009986 */ /* 0x000fe2000c10110e */
[C---:B------:R-:W-:Y:S01]  /*cc10*/  ISETP.LT.OR P1, PT, R41.reuse, 0x2a, !P3 ;  /* 0x0000002a2900780c */ /* 0x040fe20005f21670 */
        /* <DEDUP_REMOVED lines=9> */
[----:B------:R-:W-:Y:S01]  /*ccb0*/  ISETP.LT.OR P5, PT, R41, 0x29, !P2 ;  /* 0x000000292900780c */ /* 0x000fe200057a1670 */
[----:B------:R-:W-:Y:S01]  /*ccc0*/  FMUL R195, R195, UR20 ;  /* 0x00000014c3c37c20 */ /* 0x000fe20008400000 */
[----:B------:R-:W-:Y:S01]  /*ccd0*/  F2FP.SATFINITE.E5M2.F32.PACK_AB_MERGE_C R199, RZ, R199, RZ ;  /* 0x000000c7ffc7723e */ /* 0x000fe200048060ff */
[----:B------:R0:W-:Y:S01]  /*cce0*/  @!P0 STG.E.U8 desc[UR14][R24.64+0x28], R33 ;  /* 0x0000282118008986 */ /* 0x0001e2000c10110e */
[C---:B------:R-:W-:Y:S01]  /*ccf0*/  ISETP.LT.OR P0, PT, R41.reuse, 0x31, !P3 ;  /* 0x000000312900780c */ /* 0x040fe20005f01670 */
[----:B------:R-:W-:Y:S01]  /*cd00*/  FMUL R196, R196, UR20 ;  /* 0x00000014c4c47c20 */ /* 0x000fe20008400000 */
[----:B------:R-:W-:Y:S01]  /*cd10*/  F2FP.SATFINITE.E5M2.F32.PACK_AB_MERGE_C R197, RZ, R197, RZ ;  /* 0x000000c5ffc5723e */ /* 0x000fe200048060ff */
        /* <DEDUP_REMOVED lines=59> */
[C---:B------:R-:W-:Y:S01]  /*d0d0*/  ISETP.LT.OR P6, PT, R41.reuse, 0x4a, !P2 ;  /* 0x0000004a2900780c */ /* 0x040fe200057c1670 */
        /* <DEDUP_REMOVED lines=57> */
[----:B------:R-:W-:Y:S01]  /*d470*/  ISETP.LT.OR P5, PT, R41, 0x61, !P3 ;  /* 0x000000612900780c */ /* 0x000fe20005fa1670 */
[----:B------:R-:W-:Y:S01]  /*d480*/  FMUL R161, R161, UR20 ;  /* 0x00000014a1a17c20 */ /* 0x000fe20008400000 */
[----:B0-----:R-:W-:Y:S01]  /*d490*/  F2FP.SATFINITE.E5M2.F32.PACK_AB_MERGE_C R33, RZ, R178, RZ ;  /* 0x000000b2ff21723e */ /* 0x001fe200048060ff */
[----:B------:R-:W-:Y:S01]  /*d4a0*/  FMUL R160, R160, UR20 ;  /* 0x00000014a0a07c20 */ /* 0x000fe20008400000 */
[----:B------:R-:W-:Y:S01]  /*d4b0*/  FMUL R159, R159, UR20 ;  /* 0x000000149f9f7c20 */ /* 0x000fe20008400000 */
[----:B------:R-:W-:Y:S01]  /*d4c0*/  FMUL R157, R157, UR20 ;  /* 0x000000149d9d7c20 */ /* 0x000fe20008400000 */
[----:B------:R-:W-:Y:S01]  /*d4d0*/  F2FP.SATFINITE.E5M2.F32.PACK_AB_MERGE_C R161, RZ, R161, RZ ;  /* 0x000000a1ffa1723e */ /* 0x000fe200048060ff */
[----:B------:R-:W-:Y:S01]  /*d4e0*/  FMUL R158, R158, UR20 ;  /* 0x000000149e9e7c20 */ /* 0x000fe20008400000 */
[----:B------:R-:W-:Y:S01]  /*d4f0*/  FMUL R156, R156, UR20 ;  /* 0x000000149c9c7c20 */ /* 0x000fe20008400000 */
[----:B------:R-:W-:Y:S01]  /*d500*/  @!P6 STG.E.U8 desc[UR14][R24.64+0x61], R177 ;  /* 0x000061b11800e986 */ /* 0x000fe2000c10110e */
[----:B------:R-:W-:Y:S01]  /*d510*/  ISETP.LT.OR P6, PT, R41, 0x69, !P3 ;  /* 0x000000692900780c */ /* 0x000fe20005fc1670 */
[----:B------:R-:W-:Y:S01]  /*d520*/  FMUL R155, R155, UR20 ;  /* 0x000000149b9b7c20 */ /* 0x000fe20008400000 */
[----:B-1----:R-:W-:Y:S01]  /*d530*/  F2FP.SATFINITE.E5M2.F32.PACK_AB_MERGE_C R35, RZ, R176, RZ ;  /* 0x000000b0ff23723e */ /* 0x002fe200048060ff */
[----:B------:R0:W-:Y:S01]  /*d540*/  @!P5 STG.E.U8 desc[UR14][R24.64+0x60], R33 ;  /* 0x000060211800d986 */ /* 0x0001e2000c10110e */
        /* <DEDUP_REMOVED lines=16> */
[----:B-1----:R-:W-:Y:S01]  /*d650*/  F2FP.SATFINITE.E5M2.F32.PACK_AB_MERGE_C R35, RZ, R170, RZ ;  /* 0x000000aaff23723e */ /* 0x002fe200048060ff */
[----:B------:R-:W-:Y:S01]  /*d660*/  @!P0 STG.E.U8 desc[UR14][R24.64+0x69], R173 ;  /* 0x000069ad18008986 */ /* 0x000fe2000c10110e */
        /* <DEDUP_REMOVED lines=12> */
[----:B------:R-:W-:Y:S01]  /*d730*/  ISETP.LT.OR P6, PT, R41, 0x79, !P3 ;  /* 0x000000792900780c */ /* 0x000fe20005fc1670 */
[----:B------:R-:W-:Y:S01]  /*d740*/  FMUL R17, R17, UR20 ;  /* 0x0000001411117c20 */ /* 0x000fe20008400000 */
[----:B------:R-:W-:Y:S01]  /*d750*/  ISETP.LT.OR P3, PT, R41, 0x7a, !P3 ;  /* 0x0000007a2900780c */ /* 0x000fe20005f61670 */
[----:B------:R-:W-:Y:S01]  /*d760*/  @!P0 STG.E.U8 desc[UR14][R24.64+0x71], R169 ;  /* 0x000071a918008986 */ /* 0x000fe2000c10110e */
[----:B0-----:R-:W-:Y:S01]  /*d770*/  F2FP.SATFINITE.E5M2.F32.PACK_AB_MERGE_C R33, RZ, R168, RZ ;  /* 0x000000a8ff21723e */ /* 0x001fe200048060ff */
[----:B------:R-:W-:Y:S01]  /*d780*/  FMUL R18, R18, UR20 ;  /* 0x0000001412127c20 */ /* 0x000fe20008400000 */
[----:B------:R-:W-:Y:S01]  /*d790*/  ISETP.GE.AND P0, PT, R42, 0x89, PT ;  /* 0x000000892a00780c */ /* 0x000fe20003f06270 */
[----:B------:R-:W-:Y:S01]  /*d7a0*/  FMUL R16, R16, UR20 ;  /* 0x0000001410107c20 */ /* 0x000fe20008400000 */
[----:B------:R-:W-:Y:S01]  /*d7b0*/  F2FP.SATFINITE.E5M2.F32.PACK_AB_MERGE_C R21, RZ, R21, RZ ;  /* 0x00000015ff15723e */ /* 0x000fe200048060ff */
[----:B------:R0:W-:Y:S01]  /*d7c0*/  @!P1 STG.E.U8 desc[UR14][R26.64+0x70], R33 ;  /* 0x000070211a009986 */ /* 0x0001e2000c10110e */
[----:B------:R-:W-:Y:S01]  /*d7d0*/  ISETP.GE.AND P1, PT, R42, 0x81, PT ;  /* 0x000000812a00780c */ /* 0x000fe20003f26270 */
[----:B------:R-:W-:Y:S01]  /*d7e0*/  FMUL R15, R15, UR20 ;  /* 0x000000140f0f7c20 */ /* 0x000fe20008400000 */
[----:B-1----:R-:W-:Y:S01]  /*d7f0*/  F2FP.SATFINITE.E5M2.F32.PACK_AB_MERGE_C R35, RZ, R166, RZ ;  /* 0x000000a6ff23723e */ /* 0x002fe200048060ff */
[----:B------:R-:W-:Y:S01]  /*d800*/  @!P5 STG.E.U8 desc[UR14][R26.64+0x71], R167 ;  /* 0x000071a71a00d986 */ /* 0x000fe2000c10110e */
[----:B------:R-:W-:Y:S01]  /*d810*/  ISETP.LT.OR P5, PT, R41, 0x79, !P2 ;  /* 0x000000792900780c */ /* 0x000fe200057a1670 */
[----:B------:R-:W-:Y:S01]  /*d820*/  FMUL R13, R13, UR20 ;  /* 0x000000140d0d7c20 */ /* 0x000fe20008400000 */
[C---:B------:R-:W-:Y:S01]  /*d830*/  ISETP.LT.OR P2, PT, R41.reuse, 0x7a, !P2 ;  /* 0x0000007a2900780c */ /* 0x040fe20005741670 */
        /* <DEDUP_REMOVED lines=9> */
[----:B------:R-:W-:Y:S01]  /*d8d0*/  F2FP.SATFINITE.E5M2.F32.PACK_AB_MERGE_C R17, RZ, R17, RZ ;  /* 0x00000011ff11723e */ /* 0x000fe200048060ff */
[----:B------:R-:W-:Y:S01]  /*d8e0*/  @!P5 STG.E.U8 desc[UR14][R26.64+0x78], R37 ;  /* 0x000078251a00d986 */ /* 0x000fe2000c10110e */
[----:B------:R-:W-:Y:S01]  /*d8f0*/  ISETP.LT.OR P5, PT, R41, 0x1, !P0 ;  /* 0x000000012900780c */ /* 0x000fe200047a1670 */
[----:B------:R-:W-:Y:S01]  /*d900*/  FMUL R9, R9, UR20 ;  /* 0x0000001409097c20 */ /* 0x000fe20008400000 */
[----:B------:R-:W-:Y:S01]  /*d910*/  F2FP.SATFINITE.E5M2.F32.PACK_AB_MERGE_C R15, RZ, R15, RZ ;  /* 0x0000000fff0f723e */ /* 0x000fe200048060ff */
[----:B------:R0:W-:Y:S01]  /*d920*/  @!P2 STG.E.U8 desc[UR14][R26.64+0x79], R163 ;  /* 0x000079a31a00a986 */ /* 0x0001e2000c10110e */
[C---:B------:R-:W-:Y:S01]  /*d930*/  ISETP.LT.OR P2, PT, R41.reuse, 0xa, !P1 ;  /* 0x0000000a2900780c */ /* 0x040fe20004f41670 */
        /* <DEDUP_REMOVED lines=9> */
[----:B------:R-:W-:Y:S01]  /*d9d0*/  F2FP.SATFINITE.E5M2.F32.PACK_AB_MERGE_C R11, RZ, R11, RZ ;  /* 0x0000000bff0b723e */ /* 0x000fe200048060ff */
[----:B------:R2:W-:Y:S01]  /*d9e0*/  @!P5 STG.E.U8 desc[UR14][R30.64], R33 ;  /* 0x000000211e00d986 */ /* 0x0005e2000c10110e */
[----:B------:R-:W-:Y:S01]  /*d9f0*/  ISETP.LT.OR P5, PT, R41, 0x9, !P0 ;  /* 0x000000092900780c */ /* 0x000fe200047a1670 */
[----:B------:R-:W-:Y:S01]  /*da00*/  FMUL R5, R5, UR20 ;  /* 0x0000001405057c20 */ /* 0x000fe20008400000 */
[----:B0-----:R-:W-:Y:S01]  /*da10*/  F2FP.SATFINITE.E5M2.F32.PACK_AB_MERGE_C R27, RZ, R156, RZ ;  /* 0x0000009cff1b723e */ /* 0x001fe200048060ff */
[----:B-----5:R-:W-:Y:S01]  /*da20*/  FMUL R0, R0, UR20 ;  /* 0x0000001400007c20 */ /* 0x020fe20008400000 */
[----:B------:R-:W-:Y:S01]  /*da30*/  F2FP.SATFINITE.E5M2.F32.PACK_AB_MERGE_C R9, RZ, R9, RZ ;  /* 0x00000009ff09723e */ /* 0x000fe200048060ff */
[----:B------:R-:W-:Y:S01]  /*da40*/  FMUL R6, R6, UR20 ;  /* 0x0000001406067c20 */ /* 0x000fe20008400000 */
[----:B------:R-:W-:Y:S01]  /*da50*/  F2FP.SATFINITE.E5M2.F32.PACK_AB_MERGE_C R7, RZ, R7, RZ ;  /* 0x00000007ff07723e */ /* 0x000fe200048060ff */
[----:B------:R-:W4:Y:S01]  /*da60*/  LDL.LU R221, [R1+0x14] ;  /* 0x0000140001dd7983 */ /* 0x000f220000300800 */
[----:B-1----:R-:W-:Y:S01]  /*da70*/  F2FP.SATFINITE.E5M2.F32.PACK_AB_MERGE_C R25, RZ, R158, RZ ;  /* 0x0000009eff19723e */ /* 0x002fe200048060ff */
[----:B------:R-:W-:Y:S01]  /*da80*/  FMUL R2, R2, UR20 ;  /* 0x0000001402027c20 */ /* 0x000fe20008400000 */
[----:B------:R-:W-:Y:S01]  /*da90*/  F2FP.SATFINITE.E5M2.F32.PACK_AB_MERGE_C R5, RZ, R5, RZ ;  /* 0x00000005ff05723e */ /* 0x000fe200048060ff */
[----:B------:R-:W-:Y:S01]  /*daa0*/  @!P6 STG.E.U8 desc[UR14][R30.64+0x1], R159 ;  /* 0x0000019f1e00e986 */ /* 0x000fe2000c10110e */
[----:B------:R-:W-:Y:S01]  /*dab0*/  ISETP.LT.OR P6, PT, R41, 0xa, !P0 ;  /* 0x0000000a2900780c */ /* 0x000fe200047c1670 */
[----:B------:R-:W-:Y:S01]  /*dac0*/  FMUL R3, R3, UR20 ;  /* 0x0000001403037c20 */ /* 0x000fe20008400000 */
[----:B--2---:R-:W-:Y:S01]  /*dad0*/  F2FP.SATFINITE.E5M2.F32.PACK_AB_MERGE_C R33, RZ, R152, RZ ;  /* 0x00000098ff21723e */ /* 0x004fe200048060ff */
[----:B------:R-:W-:Y:S01]  /*dae0*/  @!P2 STG.E.U8 desc[UR14][R28.64+0x9], R157 ;  /* 0x0000099d1c00a986 */ /* 0x000fe2000c10110e */
[----:B------:R-:W-:Y:S01]  /*daf0*/  ISETP.LT.OR P2, PT, R41, 0x12, !P1 ;  /* 0x000000122900780c */ /* 0x000fe20004f41670 */
[----:B------:R-:W-:-:S02]  /*db00*/  FMUL R4, R4, UR20 ;  /* 0x0000001404047c20 */ /* 0x000fc40008400000 */
[----:B------:R0:W-:Y:S01]  /*db10*/  @!P3 STG.E.U8 desc[UR14][R28.64+0x8], R25 ;  /* 0x000008191c00b986 */ /* 0x0001e2000c10110e */
[----:B------:R-:W-:-:S03]  /*db20*/  ISETP.LT.OR P3, PT, R41, 0x11, !P1 ;  /* 0x000000112900780c */ /* 0x000fc60004f61670 */
[----:B------:R1:W-:Y:S01]  /*db30*/  @!P5 STG.E.U8 desc[UR14][R30.64+0x8], R27 ;  /* 0x0000081b1e00d986 */ /* 0x0003e2000c10110e */
[----:B------:R-:W-:-:S03]  /*db40*/  ISETP.LT.OR P5, PT, R41, 0x11, !P0 ;  /* 0x000000112900780c */ /* 0x000fc600047a1670 */
[----:B------:R-:W-:Y:S01]  /*db50*/  @!P6 STG.E.U8 desc[UR14][R30.64+0x9], R155 ;  /* 0x0000099b1e00e986 */ /* 0x000fe2000c10110e */
[----:B------:R-:W-:-:S03]  /*db60*/  ISETP.LT.OR P6, PT, R41, 0x12, !P0 ;  /* 0x000000122900780c */ /* 0x000fc600047c1670 */
[----:B------:R-:W-:Y:S01]  /*db70*/  @!P2 STG.E.U8 desc[UR14][R28.64+0x11], R153 ;  /* 0x000011991c00a986 */ /* 0x000fe2000c10110e */
[----:B------:R-:W-:Y:S02]  /*db80*/  ISETP.LT.OR P2, PT, R41, 0x1a, !P1 ;  /* 0x0000001a2900780c */ /* 0x000fe40004f41670 */
[----:B0-----:R-:W-:Y:S01]  /*db90*/  F2FP.SATFINITE.E5M2.F32.PACK_AB_MERGE_C R25, RZ, R154, RZ ;  /* 0x0000009aff19723e */ /* 0x001fe200048060ff */
[----:B------:R-:W2:Y:S01]  /*dba0*/  LDL.LU R220, [R1+0x18] ;  /* 0x0000180001dc7983 */ /* 0x000ea20000300800 */
[----:B-1----:R-:W-:-:S03]  /*dbb0*/  F2FP.SATFINITE.E5M2.F32.PACK_AB_MERGE_C R27, RZ, R20, RZ ;  /* 0x00000014ff1b723e */ /* 0x002fc600048060ff */
[----:B------:R0:W-:Y:S01]  /*dbc0*/  @!P3 STG.E.U8 desc[UR14][R28.64+0x10], R25 ;  /* 0x000010191c00b986 */ /* 0x0001e2000c10110e */
[----:B------:R-:W-:-:S03]  /*dbd0*/  ISETP.LT.OR P3, PT, R41, 0x19, !P1 ;  /* 0x000000192900780c */ /* 0x000fc60004f61670 */
[----:B------:R-:W-:Y:S01]  /*dbe0*/  @!P5 STG.E.U8 desc[UR14][R30.64+0x10], R33 ;  /* 0x000010211e00d986 */ /* 0x000fe2000c10110e */
[----:B------:R-:W-:-:S03]  /*dbf0*/  ISETP.LT.OR P5, PT, R41, 0x19, !P0 ;  /* 0x000000192900780c */ /* 0x000fc600047a1670 */
[----:B------:R1:W-:Y:S01]  /*dc00*/  @!P6 STG.E.U8 desc[UR14][R30.64+0x11], R23 ;  /* 0x000011171e00e986 */ /* 0x0003e2000c10110e */
[----:B------:R-:W-:-:S03]  /*dc10*/  ISETP.LT.OR P6, PT, R41, 0x1a, !P0 ;  /* 0x0000001a2900780c */ /* 0x000fc600047c1670 */
[----:B------:R3:W-:Y:S01]  /*dc20*/  @!P2 STG.E.U8 desc[UR14][R28.64+0x19], R21 ;  /* 0x000019151c00a986 */ /* 0x0007e2000c10110e */
[C---:B------:R-:W-:Y:S02]  /*dc30*/  ISETP.LT.OR P2, PT, R41.reuse, 0x22, !P1 ;  /* 0x000000222900780c */ /* 0x040fe40004f41670 */
[----:B0-----:R-:W-:Y:S01]  /*dc40*/  F2FP.SATFINITE.E5M2.F32.PACK_AB_MERGE_C R25, RZ, R22, RZ ;  /* 0x00000016ff19723e */ /* 0x001fe200048060ff */
[----:B------:R-:W2:Y:S04]  /*dc50*/  LDL.LU R222, [R1+0x1c] ;  /* 0x00001c0001de7983 */ /* 0x000ea80000300800 */
[----:B------:R-:W-:Y:S01]  /*dc60*/  @!P3 STG.E.U8 desc[UR14][R28.64+0x18], R25 ;  /* 0x000018191c00b986 */ /* 0x000fe2000c10110e */
[C---:B------:R-:W-:Y:S02]  /*dc70*/  ISETP.LT.OR P3, PT, R41.reuse, 0x21, !P1 ;  /* 0x000000212900780c */ /* 0x040fe40004f61670 */
[----:B-1----:R-:W-:Y:S01]  /*dc80*/  F2FP.SATFINITE.E5M2.F32.PACK_AB_MERGE_C R23, RZ, R18, RZ ;  /* 0x00000012ff17723e */ /* 0x002fe200048060ff */
[----:B------:R-:W-:Y:S01]  /*dc90*/  @!P5 STG.E.U8 desc[UR14][R30.64+0x18], R27 ;  /* 0x0000181b1e00d986 */ /* 0x000fe2000c10110e */
[----:B------:R-:W-:-:S02]  /*dca0*/  ISETP.LT.OR P5, PT, R41, 0x21, !P0 ;  /* 0x000000212900780c */ /* 0x000fc400047a1670 */
[----:B---3--:R-:W-:Y:S01]  /*dcb0*/  F2FP.SATFINITE.E5M2.F32.PACK_AB_MERGE_C R21, RZ, R16, RZ ;  /* 0x00000010ff15723e */ /* 0x008fe200048060ff */
[----:B------:R0:W-:Y:S01]  /*dcc0*/  @!P6 STG.E.U8 desc[UR14][R30.64+0x19], R19 ;  /* 0x000019131e00e986 */ /* 0x0001e2000c10110e */
[----:B------:R-:W-:-:S03]  /*dcd0*/  ISETP.LT.OR P6, PT, R41, 0x22, !P0 ;  /* 0x000000222900780c */ /* 0x000fc600047c1670 */
[----:B------:R1:W-:Y:S01]  /*dce0*/  @!P2 STG.E.U8 desc[UR14][R28.64+0x21], R17 ;  /* 0x000021111c00a986 */ /* 0x0003e2000c10110e */
[----:B------:R-:W-:-:S03]  /*dcf0*/  ISETP.LT.OR P2, PT, R41, 0x2a, !P1 ;  /* 0x0000002a2900780c */ /* 0x000fc60004f41670 */
[----:B------:R-:W-:Y:S01]  /*dd00*/  @!P3 STG.E.U8 desc[UR14][R28.64+0x20], R23 ;  /* 0x000020171c00b986 */ /* 0x000fe2000c10110e */
[----:B------:R-:W-:-:S03]  /*dd10*/  ISETP.LT.OR P3, PT, R41, 0x29, !P1 ;  /* 0x000000292900780c */ /* 0x000fc60004f61670 */
[----:B------:R-:W-:Y:S01]  /*dd20*/  @!P5 STG.E.U8 desc[UR14][R30.64+0x20], R21 ;  /* 0x000020151e00d986 */ /* 0x000fe2000c10110e */
[C---:B------:R-:W-:Y:S02]  /*dd30*/  ISETP.LT.OR P5, PT, R41.reuse, 0x29, !P0 ;  /* 0x000000292900780c */ /* 0x040fe400047a1670 */
[----:B0-----:R-:W-:Y:S01]  /*dd40*/  F2FP.SATFINITE.E5M2.F32.PACK_AB_MERGE_C R19, RZ, R14, RZ ;  /* 0x0000000eff13723e */ /* 0x001fe200048060ff */
[----:B------:R0:W-:Y:S01]  /*dd50*/  @!P6 STG.E.U8 desc[UR14][R30.64+0x21], R15 ;  /* 0x0000210f1e00e986 */ /* 0x0001e2000c10110e */
[C---:B------:R-:W-:Y:S02]  /*dd60*/  ISETP.LT.OR P6, PT, R41.reuse, 0x2a, !P0 ;  /* 0x0000002a2900780c */ /* 0x040fe400047c1670 */
[----:B-1----:R-:W-:Y:S01]  /*dd70*/  F2FP.SATFINITE.E5M2.F32.PACK_AB_MERGE_C R17, RZ, R12, RZ ;  /* 0x0000000cff11723e */ /* 0x002fe200048060ff */
        /* <DEDUP_REMOVED lines=15> */
[----:B0-----:R-:W-:Y:S02]  /*de70*/  F2FP.SATFINITE.E5M2.F32.PACK_AB_MERGE_C R11, RZ, R6, RZ ;  /* 0x00000006ff0b723e */ /* 0x001fe400048060ff */
[C---:B------:R-:W-:Y:S01]  /*de80*/  ISETP.LT.OR P5, PT, R41.reuse, 0x39, !P0 ;  /* 0x000000392900780c */ /* 0x040fe200047a1670 */
[----:B------:R0:W-:Y:S01]  /*de90*/  @!P6 STG.E.U8 desc[UR14][R30.64+0x31], R7 ;  /* 0x000031071e00e986 */ /* 0x0001e2000c10110e */
[----:B-1----:R-:W-:Y:S02]  /*dea0*/  F2FP.SATFINITE.E5M2.F32.PACK_AB_MERGE_C R9, RZ, R4, RZ ;  /* 0x00000004ff09723e */ /* 0x002fe400048060ff */
[----:B------:R-:W-:Y:S01]  /*deb0*/  ISETP.LT.OR P6, PT, R41, 0x3a, !P0 ;  /* 0x0000003a2900780c */ /* 0x000fe200047c1670 */
[----:B------:R1:W-:Y:S04]  /*dec0*/  @!P2 STG.E.U8 desc[UR14][R28.64+0x39], R5 ;  /* 0x000039051c00a986 */ /* 0x0003e8000c10110e */
[----:B------:R3:W-:Y:S01]  /*ded0*/  @!P3 STG.E.U8 desc[UR14][R28.64+0x38], R11 ;  /* 0x0000380b1c00b986 */ /* 0x0007e2000c10110e */
[----:B------:R-:W-:Y:S01]  /*dee0*/  FMUL R4, R227, UR20 ;  /* 0x00000014e3047c20 */ /* 0x000fe20008400000 */
[----:B------:R-:W-:-:S02]  /*def0*/  ISETP.LT.OR P3, PT, R41, 0x41, !P1 ;  /* 0x000000412900780c */ /* 0x000fc40004f61670 */
[----:B0-----:R-:W-:Y:S02]  /*df00*/  F2FP.SATFINITE.E5M2.F32.PACK_AB_MERGE_C R7, RZ, R3, RZ ;  /* 0x00000003ff07723e */ /* 0x001fe400048060ff */
[----:B-1----:R-:W-:Y:S01]  /*df10*/  F2FP.SATFINITE.E5M2.F32.PACK_AB_MERGE_C R5, RZ, R0, RZ ;  /* 0x00000000ff05723e */ /* 0x002fe200048060ff */
[----:B------:R-:W-:Y:S01]  /*df20*/  FMUL R0, R223, UR20 ;  /* 0x00000014df007c20 */ /* 0x000fe20008400000 */
[----:B------:R-:W-:Y:S01]  /*df30*/  ISETP.LT.OR P2, PT, R41, 0x42, !P1 ;  /* 0x000000422900780c */ /* 0x000fe20004f41670 */
[----:B------:R-:W2:Y:S01]  /*df40*/  LDL.LU R223, [R1+0x20] ;  /* 0x0000200001df7983 */ /* 0x000ea20000300800 */
[----:B---3--:R-:W-:Y:S02]  /*df50*/  F2FP.SATFINITE.E5M2.F32.PACK_AB_MERGE_C R11, RZ, R2, RZ ;  /* 0x00000002ff0b723e */ /* 0x008fe400048060ff */
[----:B------:R-:W-:Y:S01]  /*df60*/  F2FP.SATFINITE.E5M2.F32.PACK_AB_MERGE_C R13, RZ, R0, RZ ;  /* 0x00000000ff0d723e */ /* 0x000fe200048060ff */
[----:B----4-:R-:W-:Y:S01]  /*df70*/  FMUL R0, R225, UR20 ;  /* 0x00000014e1007c20 */ /* 0x010fe20008400000 */
[----:B------:R-:W-:Y:S01]  /*df80*/  FMUL R2, R224, UR20 ;  /* 0x00000014e0027c20 */ /* 0x000fe20008400000 */
[----:B------:R-:W3:Y:S04]  /*df90*/  LDL.LU R225, [R1+0x24] ;  /* 0x0000240001e17983 */ /* 0x000ee80000300800 */
[----:B------:R-:W4:Y:S01]  /*dfa0*/  LDL.LU R224, [R1+0x28] ;  /* 0x0000280001e07983 */ /* 0x000f220000300800 */
[----:B------:R-:W-:-:S03]  /*dfb0*/  FMUL R3, R226, UR20 ;  /* 0x00000014e2037c20 */ /* 0x000fc60008400000 */
[----:B------:R-:W4:Y:S04]  /*dfc0*/  LDL.LU R226, [R1+0x2c] ;  /* 0x00002c0001e27983 */ /* 0x000f280000300800 */
[----:B------:R-:W4:Y:S04]  /*dfd0*/  LDL.LU R227, [R1+0x30] ;  /* 0x0000300001e37983 */ /* 0x000f280000300800 */
[----:B------:R-:W-:Y:S01]  /*dfe0*/  @!P5 STG.E.U8 desc[UR14][R30.64+0x38], R9 ;  /* 0x000038091e00d986 */ /* 0x000fe2000c10110e */
[----:B------:R-:W-:-:S03]  /*dff0*/  ISETP.LT.OR P5, PT, R41, 0x41, !P0 ;  /* 0x000000412900780c */ /* 0x000fc600047a1670 */
[----:B------:R0:W-:Y:S01]  /*e000*/  @!P6 STG.E.U8 desc[UR14][R30.64+0x39], R7 ;  /* 0x000039071e00e986 */ /* 0x0001e2000c10110e */
[----:B------:R-:W-:-:S03]  /*e010*/  ISETP.LT.OR P6, PT, R41, 0x42, !P0 ;  /* 0x000000422900780c */ /* 0x000fc600047c1670 */
[----:B------:R-:W-:Y:S01]  /*e020*/  @!P3 STG.E.U8 desc[UR14][R28.64+0x40], R11 ;  /* 0x0000400b1c00b986 */ /* 0x000fe2000c10110e */
[----:B------:R-:W-:-:S03]  /*e030*/  ISETP.LT.OR P3, PT, R41, 0x49, !P1 ;  /* 0x000000492900780c */ /* 0x000fc60004f61670 */
[----:B------:R1:W-:Y:S01]  /*e040*/  @!P2 STG.E.U8 desc[UR14][R28.64+0x41], R5 ;  /* 0x000041051c00a986 */ /* 0x0003e2000c10110e */
[----:B0-----:R-:W-:-:S03]  /*e050*/  F2FP.SATFINITE.E5M2.F32.PACK_AB_MERGE_C R7, RZ, R0, RZ ;  /* 0x00000000ff07723e */ /* 0x001fc600048060ff */
[----:B------:R-:W-:Y:S01]  /*e060*/  @!P5 STG.E.U8 desc[UR14][R30.64+0x40], R13 ;  /* 0x0000400d1e00d986 */ /* 0x000fe2000c10110e */
[C---:B------:R-:W-:Y:S02]  /*e070*/  ISETP.LT.OR P2, PT, R41.reuse, 0x4a, !P1 ;  /* 0x0000004a2900780c */ /* 0x040fe40004f41670 */
[----:B-1----:R-:W-:Y:S01]  /*e080*/  F2FP.SATFINITE.E5M2.F32.PACK_AB_MERGE_C R5, RZ, R2, RZ ;  /* 0x00000002ff05723e */ /* 0x002fe200048060ff */
[----:B------:R0:W-:Y:S01]  /*e090*/  @!P6 STG.E.U8 desc[UR14][R30.64+0x41], R7 ;  /* 0x000041071e00e986 */ /* 0x0001e2000c10110e */
[C---:B------:R-:W-:Y:S02]  /*e0a0*/  ISETP.LT.OR P5, PT, R41.reuse, 0x49, !P0 ;  /* 0x000000492900780c */ /* 0x040fe400047a1670 */
[C---:B------:R-:W-:Y:S01]  /*e0b0*/  ISETP.LT.OR P6, PT, R41.reuse, 0x4a, !P0 ;  /* 0x0000004a2900780c */ /* 0x040fe200047c1670 */
[----:B------:R1:W-:Y:S01]  /*e0c0*/  @!P3 STG.E.U8 desc[UR14][R28.64+0x48], R5 ;  /* 0x000048051c00b986 */ /* 0x0003e2000c10110e */
[----:B------:R-:W-:Y:S02]  /*e0d0*/  ISETP.LT.OR P3, PT, R41, 0x51, !P1 ;  /* 0x000000512900780c */ /* 0x000fe40004f61670 */
[----:B------:R-:W-:-:S02]  /*e0e0*/  F2FP.SATFINITE.E5M2.F32.PACK_AB_MERGE_C R9, RZ, R3, RZ ;  /* 0x00000003ff09723e */ /* 0x000fc400048060ff */
[----:B------:R-:W-:-:S03]  /*e0f0*/  F2FP.SATFINITE.E5M2.F32.PACK_AB_MERGE_C R11, RZ, R4, RZ ;  /* 0x00000004ff0b723e */ /* 0x000fc600048060ff */
[----:B------:R1:W-:Y:S04]  /*e100*/  @!P2 STG.E.U8 desc[UR14][R28.64+0x49], R9 ;  /* 0x000049091c00a986 */ /* 0x0003e8000c10110e */
[----:B------:R-:W-:Y:S01]  /*e110*/  @!P5 STG.E.U8 desc[UR14][R30.64+0x48], R11 ;  /* 0x0000480b1e00d986 */ /* 0x000fe2000c10110e */
[----:B------:R-:W-:-:S03]  /*e120*/  FMUL R0, R221, UR20 ;  /* 0x00000014dd007c20 */ /* 0x000fc60008400000 */
[----:B------:R-:W4:Y:S02]  /*e130*/  LDL.LU R221, [R1+0x34] ;  /* 0x0000340001dd7983 */ /* 0x000f240000300800 */
[----:B0-----:R-:W-:-:S05]  /*e140*/  F2FP.SATFINITE.E5M2.F32.PACK_AB_MERGE_C R7, RZ, R0, RZ ;  /* 0x00000000ff07723e */ /* 0x001fca00048060ff */
[----:B------:R-:W-:Y:S01]  /*e150*/  @!P6 STG.E.U8 desc[UR14][R30.64+0x49], R7 ;  /* 0x000049071e00e986 */ /* 0x000fe2000c10110e */
[----:B--2---:R-:W-:-:S03]  /*e160*/  FMUL R2, R220, UR20 ;  /* 0x00000014dc027c20 */ /* 0x004fc60008400000 */
[----:B------:R-:W2:Y:S02]  /*e170*/  LDL.LU R220, [R1+0x38] ;  /* 0x0000380001dc7983 */ /* 0x000ea40000300800 */
[----:B-1----:R-:W-:-:S05]  /*e180*/  F2FP.SATFINITE.E5M2.F32.PACK_AB_MERGE_C R5, RZ, R2, RZ ;  /* 0x00000002ff05723e */ /* 0x002fca00048060ff */
[----:B------:R0:W-:Y:S01]  /*e190*/  @!P3 STG.E.U8 desc[UR14][R28.64+0x50], R5 ;  /* 0x000050051c00b986 */ /* 0x0001e2000c10110e */
[----:B------:R-:W-:-:S03]  /*e1a0*/  FMUL R3, R222, UR20 ;  /* 0x00000014de037c20 */ /* 0x000fc60008400000 */
[----:B------:R-:W2:Y:S02]  /*e1b0*/  LDL.LU R222, [R1+0x3c] ;  /* 0x00003c0001de7983 */ /* 0x000ea40000300800 */
[----:B------:R-:W-:Y:S01]  /*e1c0*/  F2FP.SATFINITE.E5M2.F32.PACK_AB_MERGE_C R9, RZ, R3, RZ ;  /* 0x00000003ff09723e */ /* 0x000fe200048060ff */
[----:B------:R-:W-:Y:S02]  /*e1d0*/  FMUL R0, R223, UR20 ;  /* 0x00000014df007c20 */ /* 0x000fe40008400000 */
[----:B------:R-:W2:Y:S03]  /*e1e0*/  LDL.LU R223, [R1+0x40] ;  /* 0x0000400001df7983 */ /* 0x000ea60000300800 */
[----:B------:R-:W-:Y:S01]  /*e1f0*/  F2FP.SATFINITE.E5M2.F32.PACK_AB_MERGE_C R13, RZ, R0, RZ ;  /* 0x00000000ff0d723e */ /* 0x000fe200048060ff */
[----:B---3--:R-:W-:Y:S02]  /*e200*/  FMUL R2, R225, UR20 ;  /* 0x00000014e1027c20 */ /* 0x008fe40008400000 */
[----:B------:R-:W3:Y:S01]  /*e210*/  LDL.LU R225, [R1+0x44] ;  /* 0x0000440001e17983 */ /* 0x000ee20000300800 */
[----:B----4-:R-:W-:-:S03]  /*e220*/  FMUL R0, R224, UR20 ;  /* 0x00000014e0007c20 */ /* 0x010fc60008400000 */
[----:B------:R-:W4:Y:S01]  /*e230*/  LDL.LU R224, [R1+0x48] ;  /* 0x0000480001e07983 */ /* 0x000f220000300800 */
[----:B------:R-:W-:Y:S01]  /*e240*/  FMUL R3, R226, UR20 ;  /* 0x00000014e2037c20 */ /* 0x000fe20008400000 */
[----:B0-----:R-:W-:Y:S02]  /*e250*/  F2FP.SATFINITE.E5M2.F32.PACK_AB_MERGE_C R5, RZ, R0, RZ ;  /* 0x00000000ff05723e */ /* 0x001fe400048060ff */
[----:B------:R-:W4:Y:S01]  /*e260*/  LDL.LU R226, [R1+0x4c] ;  /* 0x00004c0001e27983 */ /* 0x000f220000300800 */
[----:B------:R-:W-:-:S03]  /*e270*/  FMUL R0, R227, UR20 ;  /* 0x00000014e3007c20 */ /* 0x000fc60008400000 */
[----:B------:R-:W4:Y:S01]  /*e280*/  LDL.LU R227, [R1+0x50] ;  /* 0x0000500001e37983 */ /* 0x000f220000300800 */
[C---:B------:R-:W-:Y:S02]  /*e290*/  ISETP.LT.OR P2, PT, R41.reuse, 0x52, !P1 ;  /* 0x000000522900780c */ /* 0x040fe40004f41670 */
[C---:B------:R-:W-:Y:S01]  /*e2a0*/  ISETP.LT.OR P6, PT, R41.reuse, 0x52, !P0 ;  /* 0x000000522900780c */ /* 0x040fe200047c1670 */
[----:B------:R-:W4:Y:S01]  /*e2b0*/  LDL.LU R219, [R1+0x54] ;  /* 0x0000540001db7983 */ /* 0x000f220000300800 */
[C---:B------:R-:W-:Y:S02]  /*e2c0*/  ISETP.LT.OR P5, PT, R41.reuse, 0x51, !P0 ;  /* 0x000000512900780c */ /* 0x040fe400047a1670 */
[----:B------:R-:W-:Y:S02]  /*e2d0*/  ISETP.LT.OR P3, PT, R41, 0x59, !P1 ;  /* 0x000000592900780c */ /* 0x000fe40004f61670 */
[----:B------:R-:W-:Y:S02]  /*e2e0*/  F2FP.SATFINITE.E5M2.F32.PACK_AB_MERGE_C R7, RZ, R2, RZ ;  /* 0x00000002ff07723e */ /* 0x000fe400048060ff */
[----:B------:R-:W-:-:S03]  /*e2f0*/  F2FP.SATFINITE.E5M2.F32.PACK_AB_MERGE_C R11, RZ, R0, RZ ;  /* 0x00000000ff0b723e */ /* 0x000fc600048060ff */
[----:B------:R0:W-:Y:S01]  /*e300*/  @!P2 STG.E.U8 desc[UR14][R28.64+0x51], R9 ;  /* 0x000051091c00a986 */ /* 0x0001e2000c10110e */
[----:B------:R-:W-:-:S03]  /*e310*/  ISETP.LT.OR P2, PT, R41, 0x5a, !P1 ;  /* 0x0000005a2900780c */ /* 0x000fc60004f41670 */
[----:B------:R-:W-:Y:S01]  /*e320*/  @!P6 STG.E.U8 desc[UR14][R30.64+0x51], R7 ;  /* 0x000051071e00e986 */ /* 0x000fe2000c10110e */
[----:B------:R-:W-:-:S03]  /*e330*/  ISETP.LT.OR P6, PT, R41, 0x5a, !P0 ;  /* 0x0000005a2900780c */ /* 0x000fc600047c1670 */
[----:B------:R-:W-:Y:S01]  /*e340*/  @!P5 STG.E.U8 desc[UR14][R30.64+0x50], R13 ;  /* 0x0000500d1e00d986 */ /* 0x000fe2000c10110e */
[----:B0-----:R-:W-:-:S03]  /*e350*/  F2FP.SATFINITE.E5M2.F32.PACK_AB_MERGE_C R9, RZ, R3, RZ ;  /* 0x00000003ff09723e */ /* 0x001fc600048060ff */
[----:B------:R0:W-:Y:S04]  /*e360*/  @!P3 STG.E.U8 desc[UR14][R28.64+0x58], R5 ;  /* 0x000058051c00b986 */ /* 0x0001e8000c10110e */
[----:B------:R1:W-:Y:S01]  /*e370*/  @!P2 STG.E.U8 desc[UR14][R28.64+0x59], R9 ;  /* 0x000059091c00a986 */ /* 0x0003e2000c10110e */
[----:B------:R-:W-:-:S03]  /*e380*/  FMUL R0, R221, UR20 ;  /* 0x00000014dd007c20 */ /* 0x000fc60008400000 */
[----:B------:R-:W4:Y:S02]  /*e390*/  LDL.LU R221, [R1+0x58] ;  /* 0x0000580001dd7983 */ /* 0x000f240000300800 */
[----:B0-----:R-:W-:-:S05]  /*e3a0*/  F2FP.SATFINITE.E5M2.F32.PACK_AB_MERGE_C R5, RZ, R0, RZ ;  /* 0x00000000ff05723e */ /* 0x001fca00048060ff */
[----:B------:R0:W-:Y:S01]  /*e3b0*/  @!P6 STG.E.U8 desc[UR14][R30.64+0x59], R5 ;  /* 0x000059051e00e986 */ /* 0x0001e2000c10110e */
[----:B--2---:R-:W-:-:S03]  /*e3c0*/  FMUL R2, R220, UR20 ;  /* 0x00000014dc027c20 */ /* 0x004fc60008400000 */
[----:B------:R-:W2:Y:S02]  /*e3d0*/  LDL.LU R220, [R1+0x5c] ;  /* 0x00005c0001dc7983 */ /* 0x000ea40000300800 */
[----:B------:R-:W-:Y:S01]  /*e3e0*/  F2FP.SATFINITE.E5M2.F32.PACK_AB_MERGE_C R7, RZ, R2, RZ ;  /* 0x00000002ff07723e */ /* 0x000fe200048060ff */
[----:B------:R-:W-:Y:S02]  /*e3f0*/  FMUL R3, R222, UR20 ;  /* 0x00000014de037c20 */ /* 0x000fe40008400000 */
[----:B------:R-:W2:Y:S03]  /*e400*/  LDL.LU R222, [R1+0x60] ;  /* 0x0000600001de7983 */ /* 0x000ea60000300800 */
[----:B-1----:R-:W-:Y:S01]  /*e410*/  F2FP.SATFINITE.E5M2.F32.PACK_AB_MERGE_C R9, RZ, R3, RZ ;  /* 0x00000003ff09723e */ /* 0x002fe200048060ff */
[----:B------:R-:W-:Y:S02]  /*e420*/  FMUL R4, R223, UR20 ;  /* 0x00000014df047c20 */ /* 0x000fe40008400000 */
[----:B------:R-:W2:Y:S01]  /*e430*/  LDL.LU R223, [R1+0x64] ;  /* 0x0000640001df7983 */ /* 0x000ea20000300800 */
[----:B---3--:R-:W-:-:S03]  /*e440*/  FMUL R0, R225, UR20 ;  /* 0x00000014e1007c20 */ /* 0x008fc60008400000 */
[----:B------:R-:W3:Y:S01]  /*e450*/  LDL.LU R225, [R1+0x68] ;  /* 0x0000680001e17983 */ /* 0x000ee20000300800 */
[----:B----4-:R-:W-:Y:S01]  /*e460*/  FMUL R2, R224, UR20 ;  /* 0x00000014e0027c20 */ /* 0x010fe20008400000 */
[----:B0-----:R-:W-:Y:S02]  /*e470*/  F2FP.SATFINITE.E5M2.F32.PACK_AB_MERGE_C R5, RZ, R0, RZ ;  /* 0x00000000ff05723e */ /* 0x001fe400048060ff */
[----:B------:R-:W4:Y:S01]  /*e480*/  LDL.LU R224, [R1+0x6c] ;  /* 0x00006c0001e07983 */ /* 0x000f220000300800 */
[----:B------:R-:W-:-:S03]  /*e490*/  FMUL R3, R226, UR20 ;  /* 0x00000014e2037c20 */ /* 0x000fc60008400000 */
[----:B------:R-:W4:Y:S01]  /*e4a0*/  LDL.LU R226, [R1+0x70] ;  /* 0x0000700001e27983 */ /* 0x000f220000300800 */
[----:B------:R-:W-:-:S03]  /*e4b0*/  FMUL R0, R227, UR20 ;  /* 0x00000014e3007c20 */ /* 0x000fc60008400000 */
[----:B------:R-:W4:Y:S01]  /*e4c0*/  LDL.LU R227, [R1+0x74] ;  /* 0x0000740001e37983 */ /* 0x000f220000300800 */
[C---:B------:R-:W-:Y:S02]  /*e4d0*/  ISETP.LT.OR P5, PT, R41.reuse, 0x59, !P0 ;  /* 0x000000592900780c */ /* 0x040fe400047a1670 */
[C---:B------:R-:W-:Y:S02]  /*e4e0*/  ISETP.LT.OR P2, PT, R41.reuse, 0x62, !P1 ;  /* 0x000000622900780c */ /* 0x040fe40004f41670 */
[C---:B------:R-:W-:Y:S02]  /*e4f0*/  ISETP.LT.OR P3, PT, R41.reuse, 0x61, !P1 ;  /* 0x000000612900780c */ /* 0x040fe40004f61670 */
[----:B------:R-:W-:-:S07]  /*e500*/  ISETP.LT.OR P6, PT, R41, 0x62, !P0 ;  /* 0x000000622900780c */ /* 0x000fce00047c1670 */
[----:B------:R-:W-:Y:S01]  /*e510*/  @!P5 STG.E.U8 desc[UR14][R30.64+0x58], R11 ;  /* 0x0000580b1e00d986 */ /* 0x000fe2000c10110e */
[----:B------:R-:W-:-:S03]  /*e520*/  ISETP.LT.OR P5, PT, R41, 0x61, !P0 ;  /* 0x000000612900780c */ /* 0x000fc600047a1670 */
[----:B------:R0:W-:Y:S01]  /*e530*/  @!P2 STG.E.U8 desc[UR14][R28.64+0x61], R9 ;  /* 0x000061091c00a986 */ /* 0x0001e2000c10110e */
[----:B------:R-:W-:-:S03]  /*e540*/  ISETP.LT.OR P2, PT, R41, 0x6a, !P1 ;  /* 0x0000006a2900780c */ /* 0x000fc60004f41670 */
[----:B------:R1:W-:Y:S01]  /*e550*/  @!P3 STG.E.U8 desc[UR14][R28.64+0x60], R7 ;  /* 0x000060071c00b986 */ /* 0x0003e2000c10110e */
[----:B------:R-:W-:Y:S02]  /*e560*/  ISETP.LT.OR P3, PT, R41, 0x69, !P1 ;  /* 0x000000692900780c */ /* 0x000fe40004f61670 */
[----:B------:R-:W-:Y:S01]  /*e570*/  F2FP.SATFINITE.E5M2.F32.PACK_AB_MERGE_C R13, RZ, R4, RZ ;  /* 0x00000004ff0d723e */ /* 0x000fe200048060ff */
[----:B------:R1:W-:Y:S01]  /*e580*/  @!P6 STG.E.U8 desc[UR14][R30.64+0x61], R5 ;  /* 0x000061051e00e986 */ /* 0x0003e2000c10110e */
[----:B0-----:R-:W-:-:S03]  /*e590*/  F2FP.SATFINITE.E5M2.F32.PACK_AB_MERGE_C R9, RZ, R3, RZ ;  /* 0x00000003ff09723e */ /* 0x001fc600048060ff */
[----:B------:R-:W-:Y:S01]  /*e5a0*/  @!P5 STG.E.U8 desc[UR14][R30.64+0x60], R13 ;  /* 0x0000600d1e00d986 */ /* 0x000fe2000c10110e */
[----:B-1----:R-:W-:-:S03]  /*e5b0*/  F2FP.SATFINITE.E5M2.F32.PACK_AB_MERGE_C R7, RZ, R2, RZ ;  /* 0x00000002ff07723e */ /* 0x002fc600048060ff */
[----:B------:R-:W-:Y:S01]  /*e5c0*/  @!P2 STG.E.U8 desc[UR14][R28.64+0x69], R9 ;  /* 0x000069091c00a986 */ /* 0x000fe2000c10110e */
[C---:B------:R-:W-:Y:S02]  /*e5d0*/  ISETP.LT.OR P5, PT, R41.reuse, 0x69, !P0 ;  /* 0x000000692900780c */ /* 0x040fe400047a1670 */
[C---:B------:R-:W-:Y:S01]  /*e5e0*/  ISETP.LT.OR P6, PT, R41.reuse, 0x6a, !P0 ;  /* 0x0000006a2900780c */ /* 0x040fe200047c1670 */
[----:B------:R0:W-:Y:S01]  /*e5f0*/  @!P3 STG.E.U8 desc[UR14][R28.64+0x68], R7 ;  /* 0x000068071c00b986 */ /* 0x0001e2000c10110e */
[----:B------:R-:W-:Y:S01]  /*e600*/  ISETP.LT.OR P2, PT, R41, 0x72, !P1 ;  /* 0x000000722900780c */ /* 0x000fe20004f41670 */
[----:B------:R-:W-:Y:S01]  /*e610*/  FMUL R2, R219, UR20 ;  /* 0x00000014db027c20 */ /* 0x000fe20008400000 */
[----:B------:R-:W-:Y:S02]  /*e620*/  ISETP.LT.OR P3, PT, R41, 0x71, !P1 ;  /* 0x000000712900780c */ /* 0x000fe40004f61670 */
[----:B------:R-:W-:Y:S02]  /*e630*/  F2FP.SATFINITE.E5M2.F32.PACK_AB_MERGE_C R11, RZ, R0, RZ ;  /* 0x00000000ff0b723e */ /* 0x000fe400048060ff */
[----:B------:R-:W-:-:S03]  /*e640*/  F2FP.SATFINITE.E5M2.F32.PACK_AB_MERGE_C R5, RZ, R2, RZ ;  /* 0x00000002ff05723e */ /* 0x000fc600048060ff */
[----:B------:R-:W-:Y:S01]  /*e650*/  @!P5 STG.E.U8 desc[UR14][R30.64+0x68], R11 ;  /* 0x0000680b1e00d986 */ /* 0x000fe2000c10110e */
[----:B------:R-:W-:-:S03]  /*e660*/  ISETP.LT.OR P5, PT, R41, 0x71, !P0 ;  /* 0x000000712900780c */ /* 0x000fc600047a1670 */
[----:B------:R-:W-:Y:S01]  /*e670*/  @!P6 STG.E.U8 desc[UR14][R30.64+0x69], R5 ;  /* 0x000069051e00e986 */ /* 0x000fe2000c10110e */
[----:B------:R-:W-:Y:S01]  /*e680*/  ISETP.LT.OR P6, PT, R41, 0x72, !P0 ;  /* 0x000000722900780c */ /* 0x000fe200047c1670 */
[----:B------:R-:W-:-:S05]  /*e690*/  FMUL R0, R221, UR20 ;  /* 0x00000014dd007c20 */ /* 0x000fca0008400000 */
[----:B0-----:R-:W-:-:S05]  /*e6a0*/  F2FP.SATFINITE.E5M2.F32.PACK_AB_MERGE_C R7, RZ, R0, RZ ;  /* 0x00000000ff07723e */ /* 0x001fca00048060ff */
[----:B------:R0:W-:Y:S01]  /*e6b0*/  @!P3 STG.E.U8 desc[UR14][R28.64+0x70], R7 ;  /* 0x000070071c00b986 */ /* 0x0001e2000c10110e */
[C---:B------:R-:W-:Y:S02]  /*e6c0*/  ISETP.LT.OR P3, PT, R41.reuse, 0x79, !P0 ;  /* 0x000000792900780c */ /* 0x040fe40004761670 */
[----:B------:R-:W-:Y:S01]  /*e6d0*/  ISETP.LT.OR P0, PT, R41, 0x7a, !P0 ;  /* 0x0000007a2900780c */ /* 0x000fe20004701670 */
[----:B--2---:R-:W-:-:S05]  /*e6e0*/  FMUL R3, R220, UR20 ;  /* 0x00000014dc037c20 */ /* 0x004fca0008400000 */
[----:B------:R-:W-:-:S05]  /*e6f0*/  F2FP.SATFINITE.E5M2.F32.PACK_AB_MERGE_C R9, RZ, R3, RZ ;  /* 0x00000003ff09723e */ /* 0x000fca00048060ff */
[----:B------:R1:W-:Y:S01]  /*e700*/  @!P2 STG.E.U8 desc[UR14][R28.64+0x71], R9 ;  /* 0x000071091c00a986 */ /* 0x0003e2000c10110e */
[C---:B------:R-:W-:Y:S02]  /*e710*/  ISETP.LT.OR P2, PT, R41.reuse, 0x79, !P1 ;  /* 0x000000792900780c */ /* 0x040fe40004f41670 */
[----:B------:R-:W-:Y:S01]  /*e720*/  ISETP.LT.OR P1, PT, R41, 0x7a, !P1 ;  /* 0x0000007a2900780c */ /* 0x000fe20004f21670 */
[----:B------:R-:W-:-:S05]  /*e730*/  FMUL R0, R222, UR20 ;  /* 0x00000014de007c20 */ /* 0x000fca0008400000 */
[----:B------:R-:W-:-:S05]  /*e740*/  F2FP.SATFINITE.E5M2.F32.PACK_AB_MERGE_C R13, RZ, R0, RZ ;  /* 0x00000000ff0d723e */ /* 0x000fca00048060ff */
[----:B------:R2:W-:Y:S01]  /*e750*/  @!P5 STG.E.U8 desc[UR14][R30.64+0x70], R13 ;  /* 0x0000700d1e00d986 */ /* 0x0005e2000c10110e */
[----:B------:R-:W-:Y:S01]  /*e760*/  FMUL R0, R223, UR20 ;  /* 0x00000014df007c20 */ /* 0x000fe20008400000 */
[----:B---3--:R-:W-:Y:S01]  /*e770*/  FMUL R2, R225, UR20 ;  /* 0x00000014e1027c20 */ /* 0x008fe20008400000 */
[----:B----4-:R-:W-:-:S03]  /*e780*/  FMUL R3, R224, UR20 ;  /* 0x00000014e0037c20 */ /* 0x010fc60008400000 */
[----:B0-----:R-:W-:Y:S01]  /*e790*/  F2FP.SATFINITE.E5M2.F32.PACK_AB_MERGE_C R7, RZ, R0, RZ ;  /* 0x00000000ff07723e */ /* 0x001fe200048060ff */
[----:B------:R-:W-:Y:S01]  /*e7a0*/  FMUL R4, R226, UR20 ;  /* 0x00000014e2047c20 */ /* 0x000fe20008400000 */
[----:B------:R-:W-:Y:S01]  /*e7b0*/  FMUL R5, R227, UR20 ;  /* 0x00000014e3057c20 */ /* 0x000fe20008400000 */
[----:B-1----:R-:W-:Y:S02]  /*e7c0*/  F2FP.SATFINITE.E5M2.F32.PACK_AB_MERGE_C R9, RZ, R2, RZ ;  /* 0x00000002ff09723e */ /* 0x002fe400048060ff */
[----:B------:R-:W-:Y:S02]  /*e7d0*/  F2FP.SATFINITE.E5M2.F32.PACK_AB_MERGE_C R3, RZ, R3, RZ ;  /* 0x00000003ff03723e */ /* 0x000fe400048060ff */
[----:B------:R-:W-:Y:S02]  /*e7e0*/  F2FP.SATFINITE.E5M2.F32.PACK_AB_MERGE_C R11, RZ, R4, RZ ;  /* 0x00000004ff0b723e */ /* 0x000fe400048060ff */
[----:B------:R-:W-:Y:S01]  /*e7f0*/  F2FP.SATFINITE.E5M2.F32.PACK_AB_MERGE_C R5, RZ, R5, RZ ;  /* 0x00000005ff05723e */ /* 0x000fe200048060ff */
[----:B------:R2:W-:Y:S04]  /*e800*/  @!P6 STG.E.U8 desc[UR14][R30.64+0x71], R7 ;  /* 0x000071071e00e986 */ /* 0x0005e8000c10110e */
[----:B------:R2:W-:Y:S04]  /*e810*/  @!P2 STG.E.U8 desc[UR14][R28.64+0x78], R9 ;  /* 0x000078091c00a986 */ /* 0x0005e8000c10110e */
[----:B------:R2:W-:Y:S04]  /*e820*/  @!P1 STG.E.U8 desc[UR14][R28.64+0x79], R3 ;  /* 0x000079031c009986 */ /* 0x0005e8000c10110e */
[----:B------:R2:W-:Y:S04]  /*e830*/  @!P3 STG.E.U8 desc[UR14][R30.64+0x78], R11 ;  /* 0x0000780b1e00b986 */ /* 0x0005e8000c10110e */
[----:B------:R2:W-:Y:S02]  /*e840*/  @!P0 STG.E.U8 desc[UR14][R30.64+0x79], R5 ;  /* 0x000079051e008986 */ /* 0x0005e4000c10110e */
.L_x_296:
[----:B------:R-:W-:Y:S05]  /*e850*/  BSYNC B0 ;  /* 0x0000000000007941 */ /* 0x000fea0003800000 */
.L_x_38:
[----:B0-2---:R-:W2:Y:S04]  /*e860*/  LDL.LU R3, [R1+0x80] ;  /* 0x0000800001037983 */ /* 0x005ea80000300800 */
[----:B-----5:R-:W2:Y:S01]  /*e870*/  LDL.LU R2, [R1+0x84] ;  /* 0x0000840001027983 */ /* 0x020ea20000300800 */
[----:B------:R-:W-:Y:S01]  /*e880*/  ULDC UR6, c[0x0][0xc] ;  /* 0x0000030000067ab9 */ /* 0x000fe20000000800 */
[----:B------:R-:W-:Y:S01]  /*e890*/  ULDC UR7, c[0x0][0x10] ;  /* 0x0000040000077ab9 */ /* 0x000fe20000000800 */
[----:B------:R-:W2:Y:S01]  /*e8a0*/  LDC R5, c[0x0][0x14] ;  /* 0x00000500ff057b82 */ /* 0x000ea20000000800 */
[----:B------:R-:W-:Y:S01]  /*e8b0*/  UIMAD.WIDE.U32 UR6, UR6, UR7, URZ ;  /* 0x00000007060672a5 */ /* 0x000fe2000f8e003f */
[----:B------:R-:W-:Y:S01]  /*e8c0*/  PRMT R0, RZ, 0x7610, R0 ;  /* 0x00007610ff007816 */ /* 0x000fe20000000000 */
[----:B------:R-:W-:-:S04]  /*e8d0*/  UMOV UR22, 0xffffffff ;  /* 0xffffffff00167882 */ /* 0x000fc80000000000 */
[----:B--2---:R-:W-:-:S04]  /*e8e0*/  IMAD.WIDE.U32 R2, R5, UR6, R2 ;  /* 0x0000000605027c25 */ /* 0x004fc8000f8e0002 */
[----:B------:R-:W-:Y:S01]  /*e8f0*/  IMAD R5, R5, UR7, RZ ;  /* 0x0000000705057c24 */ /* 0x000fe2000f8e02ff */
[----:B------:R-:W-:Y:S01]  /*e900*/  ULDC.64 UR6, c[0x0][0x650] ;  /* 0x0001940000067ab9 */ /* 0x000fe20000000a00 */
[----:B------:R-:W-:Y:S01]  /*e910*/  IMAD.MOV.U32 R19, RZ, RZ, R2 ;  /* 0x000000ffff137224 */ /* 0x000fe200078e0002 */
[----:B------:R-:W-:Y:S01]  /*e920*/  ISETP.GE.U32.AND P0, PT, R2, UR6, PT ;  /* 0x0000000602007c0c */ /* 0x000fe2000bf06070 */
[----:B------:R-:W-:Y:S02]  /*e930*/  IMAD.IADD R22, R3, 0x1, R5 ;  /* 0x0000000103167824 */ /* 0x000fe400078e0205 */
[----:B------:R-:W-:-:S03]  /*e940*/  IMAD.MOV.U32 R2, RZ, RZ, -0x1 ;  /* 0xffffffffff027424 */ /* 0x000fc600078e00ff */
[----:B------:R0:W-:Y:S01]  /*e950*/  STL [R1+0x80], R22 ;  /* 0x0000801601007387 */ /* 0x0001e20000100800 */
[----:B------:R-:W-:-:S03]  /*e960*/  ISETP.GE.U32.AND.EX P0, PT, R22, UR7, PT, P0 ;  /* 0x0000000716007c0c */ /* 0x000fc6000bf06100 */
[----:B------:R0:W-:Y:S04]  /*e970*/  STL [R1+0x84], R19 ;  /* 0x0000841301007387 */ /* 0x0001e80000100800 */
[----:B------:R0:W-:Y:S06]  /*e980*/  STL [R1+0x88], R2 ;  /* 0x0000880201007387 */ /* 0x0001ec0000100800 */
[----:B------:R-:W-:Y:S05]  /*e990*/  @P0 BRA `(.L_x_297) ;  /* 0x00000004006c0947 */ /* 0x000fea0003800000 */
[----:B------:R-:W2:Y:S01]  /*e9a0*/  S2R R14, SR_CTAID.X ;  /* 0x00000000000e7919 */ /* 0x000ea20000002500 */
[----:B------:R-:W5:Y:S01]  /*e9b0*/  LDC.64 R8, c[0x0][0x628] ;  /* 0x00018a00ff087b82 */ /* 0x000f620000000a00 */
[----:B------:R-:W-:Y:S01]  /*e9c0*/  ULDC UR6, c[0x0][0x150] ;  /* 0x0000540000067ab9 */ /* 0x000fe20000000800 */
[----:B------:R-:W-:Y:S01]  /*e9d0*/  IMAD.MOV.U32 R6, RZ, RZ, R19 ;  /* 0x000000ffff067224 */ /* 0x000fe200078e0013 */
[----:B------:R-:W0:Y:S01]  /*e9e0*/  S2R R16, SR_CTAID.Y ;  /* 0x0000000000107919 */ /* 0x000e220000002600 */
[----:B------:R-:W-:-:S04]  /*e9f0*/  IMAD.MOV.U32 R7, RZ, RZ, R22 ;  /* 0x000000ffff077224 */ /* 0x000fc800078e0016 */
[----:B------:R-:W0:Y:S08]  /*ea00*/  LDC R17, c[0x0][0x144] ;  /* 0x00005100ff117b82 */ /* 0x000e300000000800 */
[----:B------:R-:W0:Y:S08]  /*ea10*/  LDC R10, c[0x0][0x630] ;  /* 0x00018c00ff0a7b82 */ /* 0x000e300000000800 */
[----:B------:R-:W0:Y:S01]  /*ea20*/  LDC.64 R12, c[0x0][0x620] ;  /* 0x00018800ff0c7b82 */ /* 0x000e220000000a00 */
[----:B-----5:R-:W-:-:S04]  /*ea30*/  ISETP.NE.U32.AND P0, PT, R8, RZ, PT ;  /* 0x000000ff0800720c */ /* 0x020fc80003f05070 */
[----:B------:R-:W-:Y:S02]  /*ea40*/  ISETP.NE.AND.EX P0, PT, R9, RZ, PT, P0 ;  /* 0x000000ff0900720c */ /* 0x000fe40003f05300 */
[----:B--2---:R-:W-:-:S05]  /*ea50*/  I2FP.F32.U32 R0, R14 ;  /* 0x0000000e00007245 */ /* 0x004fca0000201000 */
[----:B------:R-:W-:-:S04]  /*ea60*/  FMUL R0, R0, UR6 ;  /* 0x0000000600007c20 */ /* 0x000fc80008400000 */
[----:B------:R2:W0:Y:S02]  /*ea70*/  F2I.U32.TRUNC.NTZ R15, R0 ;  /* 0x00000000000f7305 */ /* 0x000424000020f000 */
[----:B------:R-:W-:Y:S05]  /*ea80*/  @!P0 BRA `(.L_x_298) ;  /* 0x0000000000288947 */ /* 0x000fea0003800000 */
[----:B--2---:R-:W2:Y:S02]  /*ea90*/  LDC R0, c[0x0][0x634] ;  /* 0x00018d00ff007b82 */ /* 0x004ea40000000800 */
[----:B--2---:R-:W-:-:S05]  /*eaa0*/  IADD3 R7, P0, R19, R0, RZ ;  /* 0x0000000013077210 */ /* 0x004fca0007f1e0ff */
[----:B------:R-:W-:-:S04]  /*eab0*/  IMAD.X R11, RZ, RZ, R22, P0 ;  /* 0x000000ffff0b7224 */ /* 0x000fc800000e0616 */
[----:B0-----:R-:W-:-:S04]  /*eac0*/  IMAD.WIDE.U32 R2, R11, R8, RZ ;  /* 0x000000080b027225 */ /* 0x001fc800078e00ff */
[----:B------:R-:W-:-:S04]  /*ead0*/  IMAD.WIDE.U32 R4, P0, R7, R9, R2 ;  /* 0x0000000907047225 */ /* 0x000fc80007800002 */
[----:B------:R-:W-:-:S04]  /*eae0*/  IMAD.WIDE.U32 R2, R7, R8, RZ ;  /* 0x0000000807027225 */ /* 0x000fc800078e00ff */
[----:B------:R-:W-:Y:S01]  /*eaf0*/  IMAD.X R7, RZ, RZ, RZ, P0 ;  /* 0x000000ffff077224 */ /* 0x000fe200000e06ff */
[----:B------:R-:W-:Y:S01]  /*eb00*/  IADD3 RZ, P0, R3, R4, RZ ;  /* 0x0000000403ff7210 */ /* 0x000fe20007f1e0ff */
[----:B------:R-:W-:-:S04]  /*eb10*/  IMAD.MOV.U32 R6, RZ, RZ, R5 ;  /* 0x000000ffff067224 */ /* 0x000fc800078e0005 */
[----:B------:R-:W-:-:S08]  /*eb20*/  IMAD.WIDE.U32.X R6, R11, R9, R6, P0 ;  /* 0x000000090b067225 */ /* 0x000fd000000e0406 */
.L_x_298:
[-CC-:B0-----:R-:W-:Y:S01]  /*eb30*/  SHF.R.U64 R24, R6, R10.reuse, R7.reuse ;  /* 0x0000000a06187219 */ /* 0x181fe20000001207 */
[----:B------:R-:W0:Y:S01]  /*eb40*/  LDC.64 R20, c[0x0][0x640] ;  /* 0x00019000ff147b82 */ /* 0x000e220000000a00 */
[----:B--2---:R-:W-:Y:S01]  /*eb50*/  SHF.R.U32.HI R0, RZ, R10, R7 ;  /* 0x0000000aff007219 */ /* 0x004fe20000011607 */
[----:B------:R-:W-:Y:S01]  /*eb60*/  IMAD.MOV.U32 R2, RZ, RZ, R19 ;  /* 0x000000ffff027224 */ /* 0x000fe200078e0013 */
[----:B------:R-:W-:Y:S01]  /*eb70*/  IADD3 R5, P0, RZ, -R24, RZ ;  /* 0x80000018ff057210 */ /* 0x000fe20007f1e0ff */
[----:B------:R-:W-:Y:S01]  /*eb80*/  IMAD.MOV R15, RZ, RZ, -R15 ;  /* 0x000000ffff0f7224 */ /* 0x000fe200078e0a0f */
[----:B------:R-:W-:Y:S01]  /*eb90*/  ULDC UR6, c[0x0][0x154] ;  /* 0x0000550000067ab9 */ /* 0x000fe20000000800 */
[----:B------:R-:W-:Y:S02]  /*eba0*/  IMAD.MOV.U32 R7, RZ, RZ, 0x1 ;  /* 0x00000001ff077424 */ /* 0x000fe400078e00ff */
[----:B------:R-:W2:Y:S01]  /*ebb0*/  LDC R4, c[0x0][0x618] ;  /* 0x00018600ff047b82 */ /* 0x000ea20000000800 */
[----:B------:R-:W-:-:S02]  /*ebc0*/  IMAD.X R3, RZ, RZ, ~R0, P0 ;  /* 0x000000ffff037224 */ /* 0x000fc400000e0e00 */
[----:B------:R-:W-:Y:S02]  /*ebd0*/  IMAD R15, R17, R15, R14 ;  /* 0x0000000f110f7224 */ /* 0x000fe400078e020e */
[-C--:B------:R-:W-:Y:S02]  /*ebe0*/  IMAD R0, R3, R12.reuse, RZ ;  /* 0x0000000c03007224 */ /* 0x080fe400078e02ff */
[----:B------:R-:W-:Y:S01]  /*ebf0*/  IMAD.MOV.U32 R3, RZ, RZ, R22 ;  /* 0x000000ffff037224 */ /* 0x000fe200078e0016 */
[----:B------:R-:W5:Y:S01]  /*ec00*/  LDC R6, c[0x0][0x608] ;  /* 0x00018200ff067b82 */ /* 0x000f620000000800 */
[----:B------:R-:W-:-:S04]  /*ec10*/  IMAD.WIDE.U32 R2, R5, R12, R2 ;  /* 0x0000000c05027225 */ /* 0x000fc800078e0002 */
[----:B------:R-:W-:-:S03]  /*ec20*/  IMAD R5, R5, R13, R0 ;  /* 0x0000000d05057224 */ /* 0x000fc600078e0200 */
[----:B------:R-:W1:Y:S01]  /*ec30*/  LDC R18, c[0x0][0x658] ;  /* 0x00019600ff127b82 */ /* 0x000e620000000800 */
[----:B------:R-:W-:Y:S01]  /*ec40*/  I2FP.F32.U32 R0, R16 ;  /* 0x0000001000007245 */ /* 0x000fe20000201000 */
[----:B------:R-:W-:Y:S01]  /*ec50*/  IMAD.IADD R3, R3, 0x1, R5 ;  /* 0x0000000103037824 */ /* 0x000fe200078e0205 */
[----:B0-----:R-:W-:Y:S01]  /*ec60*/  ISETP.NE.U32.AND P0, PT, R20, RZ, PT ;  /* 0x000000ff1400720c */ /* 0x001fe20003f05070 */
[----:B------:R-:W-:Y:S02]  /*ec70*/  IMAD.MOV.U32 R5, RZ, RZ, -0x1 ;  /* 0xffffffffff057424 */ /* 0x000fe400078e00ff */
[----:B------:R-:W-:Y:S02]  /*ec80*/  FMUL R0, R0, UR6 ;  /* 0x0000000600007c20 */ /* 0x000fe40008400000 */
[----:B------:R-:W0:Y:S01]  /*ec90*/  LDC R13, c[0x0][0x148] ;  /* 0x00005200ff0d7b82 */ /* 0x000e220000000800 */
[----:B--2---:R-:W-:Y:S01]  /*eca0*/  SHF.R.U64 R10, R2, R4, R3 ;  /* 0x00000004020a7219 */ /* 0x004fe20000001203 */
[----:B------:R2:W0:Y:S01]  /*ecb0*/  F2I.U32.TRUNC.NTZ R12, R0 ;  /* 0x00000000000c7305 */ /* 0x000422000020f000 */
[----:B------:R-:W-:-:S02]  /*ecc0*/  ISETP.NE.AND.EX P0, PT, R21, RZ, PT, P0 ;  /* 0x000000ff1500720c */ /* 0x000fc40003f05300 */
[----:B------:R-:W-:-:S03]  /*ecd0*/  SHF.R.U32.HI R3, RZ, R4, R3 ;  /* 0x00000004ff037219 */ /* 0x000fc60000011603 */
[----:B------:R-:W0:Y:S01]  /*ece0*/  LDC R14, c[0x0][0x600] ;  /* 0x00018000ff0e7b82 */ /* 0x000e220000000800 */
[-CC-:B-----5:R-:W-:Y:S02]  /*ecf0*/  SHF.R.U64 R8, R10, R6.reuse, R3.reuse ;  /* 0x000000060a087219 */ /* 0x1a0fe40000001203 */
[----:B------:R-:W-:-:S05]  /*ed00*/  SHF.R.U32.HI R3, RZ, R6, R3 ;  /* 0x00000006ff037219 */ /* 0x000fca0000011603 */
[----:B------:R-:W0:Y:S01]  /*ed10*/  LDC R19, c[0x0][0x648] ;  /* 0x00019200ff137b82 */ /* 0x000e220000000800 */
[-CC-:B-1----:R-:W-:Y:S02]  /*ed20*/  SHF.R.U64 R11, R8, R18.reuse, R3.reuse ;  /* 0x00000012080b7219 */ /* 0x182fe40000001203 */
[-C--:B------:R-:W-:Y:S02]  /*ed30*/  SHF.L.U32 R5, R5, R18.reuse, RZ ;  /* 0x0000001205057219 */ /* 0x080fe400000006ff */
[-C--:B------:R-:W-:Y:S01]  /*ed40*/  SHF.R.U32.HI R3, RZ, R18.reuse, R3 ;  /* 0x00000012ff037219 */ /* 0x080fe20000011603 */
[----:B------:R-:W-:Y:S01]  /*ed50*/  IMAD.MOV.U32 R2, RZ, RZ, R11 ;  /* 0x000000ffff027224 */ /* 0x000fe200078e000b */
[----:B------:R-:W-:Y:S01]  /*ed60*/  SHF.L.U32 R40, R7, R18, RZ ;  /* 0x0000001207287219 */ /* 0x000fe200000006ff */
[----:B------:R-:W1:Y:S01]  /*ed70*/  LDC R22, c[0x0][0x638] ;  /* 0x00018e00ff167b82 */ /* 0x000e620000000800 */
[----:B------:R-:W-:-:S07]  /*ed80*/  LOP3.LUT R17, RZ, R5, RZ, 0x33, !PT ;  /* 0x00000005ff117212 */ /* 0x000fce00078e33ff */
[----:B------:R-:W0:Y:S01]  /*ed90*/  LDC R23, c[0x0][0x610] ;  /* 0x00018400ff177b82 */ /* 0x000e220000000800 */
[----:B--2---:R-:W-:Y:S05]  /*eda0*/  @!P0 BRA `(.L_x_299) ;  /* 0x0000000000288947 */ /* 0x004fea0003800000 */
[----:B------:R-:W2:Y:S02]  /*edb0*/  LDC R0, c[0x0][0x64c] ;  /* 0x00019300ff007b82 */ /* 0x000ea40000000800 */
[----:B--2---:R-:W-:-:S05]  /*edc0*/  IADD3 R7, P0, R11, R0, RZ ;  /* 0x000000000b077210 */ /* 0x004fca0007f1e0ff */
        /* <DEDUP_REMOVED lines=8> */
.L_x_299:
[----:B0-----:R-:W-:Y:S01]  /*ee50*/  SHF.R.U64 R0, R2, R19, R3 ;  /* 0x0000001302007219 */ /* 0x001fe20000001203 */
[----:B------:R-:W-:Y:S01]  /*ee60*/  VIADD R3, R14, 0xffffffff ;  /* 0xffffffff0e037836 */ /* 0x000fe20000000000 */
[----:B------:R-:W-:Y:S01]  /*ee70*/  LOP3.LUT R5, R8, R17, RZ, 0xc0, !PT ;  /* 0x0000001108057212 */ /* 0x000fe200078ec0ff */
[----:B------:R-:W-:Y:S01]  /*ee80*/  IMAD.MOV R12, RZ, RZ, -R12 ;  /* 0x000000ffff0c7224 */ /* 0x000fe200078e0a0c */
[----:B------:R-:W-:Y:S01]  /*ee90*/  R2UR UR22, R24 ;  /* 0x00000000181672ca */ /* 0x000fe200000e0000 */
[----:B------:R-:W-:Y:S01]  /*eea0*/  IMAD.MOV R2, RZ, RZ, -R0 ;  /* 0x000000ffff027224 */ /* 0x000fe200078e0a00 */
[----:B------:R-:W-:Y:S01]  /*eeb0*/  LOP3.LUT R3, R10, R3, RZ, 0xc0, !PT ;  /* 0x000000030a037212 */ /* 0x000fe200078ec0ff */
[----:B------:R-:W-:Y:S02]  /*eec0*/  IMAD R40, R40, R0, R5 ;  /* 0x0000000028287224 */ /* 0x000fe400078e0205 */
[----:B------:R-:W-:Y:S02]  /*eed0*/  @P4 IMAD R15, R13, R12, R16 ;  /* 0x0000000c0d0f4224 */ /* 0x000fe400078e0210 */
[----:B-1----:R-:W-:-:S02]  /*eee0*/  IMAD R0, R2, R22, R11 ;  /* 0x0000001602007224 */ /* 0x002fc400078e020b */
[----:B------:R-:W-:Y:S02]  /*eef0*/  IMAD R40, R40, R23, R15 ;  /* 0x0000001728287224 */ /* 0x000fe400078e020f */
[----:B------:R-:W-:Y:S02]  /*ef00*/  IMAD R3, R0, R14, R3 ;  /* 0x0000000e00037224 */ /* 0x000fe400078e0203 */
[----:B------:R-:W-:-:S03]  /*ef10*/  IMAD.MOV.U32 R0, RZ, RZ, 0x1 ;  /* 0x00000001ff007424 */ /* 0x000fc600078e00ff */
[----:B------:R-:W-:Y:S02]  /*ef20*/  SEL R2, R3, R40, !P4 ;  /* 0x0000002803027207 */ /* 0x000fe40006000000 */
[----:B------:R-:W-:-:S03]  /*ef30*/  SEL R40, R40, R3, !P4 ;  /* 0x0000000328287207 */ /* 0x000fc60006000000 */
[----:B------:R2:W-:Y:S04]  /*ef40*/  STL [R1+0x88], R2 ;  /* 0x0000880201007387 */ /* 0x0005e80000100800 */
.L_x_297:
[----:B------:R0:W-:Y:S01]  /*ef50*/  STL [R1+0x8c], R40 ;  /* 0x00008c2801007387 */ /* 0x0001e20000100800 */
[----:B------:R-:W-:-:S13]  /*ef60*/  LOP3.LUT P0, RZ, R0, 0xff, RZ, 0xc0, !PT ;  /* 0x000000ff00ff7812 */ /* 0x000fda000780c0ff */
[----:B0-----:R-:W-:Y:S05]  /*ef70*/  @P0 BRA `(.L_x_300) ;  /* 0xffffff2400100947 */ /* 0x001fea000383ffff */
[----:B------:R-:W-:Y:S05]  /*ef80*/  EXIT ;  /* 0x000000000000794d */ /* 0x000fea0003800000 */
.L_x_8:
[----:B------:R-:W2:Y:S01]  /*ef90*/  LDL R22, [R1+0x84] ;  /* 0x0000840001167983 */ /* 0x000ea20000100800 */
[----:B------:R-:W-:-:S03]  /*efa0*/  ULDC.64 UR4, c[0x0][0x650] ;  /* 0x0001940000047ab9 */ /* 0x000fc60000000a00 */
[----:B0-----:R-:W3:Y:S01]  /*efb0*/  LDL R23, [R1+0x80] ;  /* 0x0000800001177983 */ /* 0x001ee20000100800 */
[----:B------:R-:W-:Y:S01]  /*efc0*/  PRMT R4, RZ, 0x7610, R4 ;  /* 0x00007610ff047816 */ /* 0x000fe20000000004 */
[----:B------:R-:W-:Y:S02]  /*efd0*/  IMAD.MOV.U32 R5, RZ, RZ, -0x1 ;  /* 0xffffffffff057424 */ /* 0x000fe400078e00ff */
[----:B------:R-:W-:Y:S02]  /*efe0*/  IMAD.MOV.U32 R7, RZ, RZ, -0x1 ;  /* 0xffffffffff077424 */ /* 0x000fe400078e00ff */
[----:B------:R-:W-:Y:S01]  /*eff0*/  IMAD.MOV.U32 R6, RZ, RZ, -0x1 ;  /* 0xffffffffff067424 */ /* 0x000fe200078e00ff */
[----:B--2---:R-:W-:-:S04]  /*f000*/  ISETP.GE.U32.AND P0, PT, R22, UR4, PT ;  /* 0x0000000416007c0c */ /* 0x004fc8000bf06070 */
[----:B---3--:R-:W-:-:S13]  /*f010*/  ISETP.GE.U32.AND.EX P0, PT, R23, UR5, PT, P0 ;  /* 0x0000000517007c0c */ /* 0x008fda000bf06100 */
[----:B------:R-:W-:Y:S05]  /*f020*/  @P0 BRA `(.L_x_301) ;  /* 0x00000004002c0947 */ /* 0x000fea0003800000 */
[----:B------:R-:W0:Y:S01]  /*f030*/  LDC.64 R14, c[0x0][0x628] ;  /* 0x00018a00ff0e7b82 */ /* 0x000e220000000a00 */
[----:B------:R-:W-:Y:S02]  /*f040*/  IMAD.MOV.U32 R8, RZ, RZ, R22 ;  /* 0x000000ffff087224 */ /* 0x000fe400078e0016 */
[----:B------:R-:W-:-:S05]  /*f050*/  IMAD.MOV.U32 R9, RZ, RZ, R23 ;  /* 0x000000ffff097224 */ /* 0x000fca00078e0017 */
[----:B------:R-:W1:Y:S08]  /*f060*/  LDC R10, c[0x0][0x630] ;  /* 0x00018c00ff0a7b82 */ /* 0x000e700000000800 */
[----:B------:R-:W2:Y:S01]  /*f070*/  LDC.64 R16, c[0x0][0x620] ;  /* 0x00018800ff107b82 */ /* 0x000ea20000000a00 */
[----:B0-----:R-:W-:-:S04]  /*f080*/  ISETP.NE.U32.AND P0, PT, R14, RZ, PT ;  /* 0x000000ff0e00720c */ /* 0x001fc80003f05070 */
[----:B------:R-:W-:-:S13]  /*f090*/  ISETP.NE.AND.EX P0, PT, R15, RZ, PT, P0 ;  /* 0x000000ff0f00720c */ /* 0x000fda0003f05300 */
[----:B-12---:R-:W-:Y:S05]  /*f0a0*/  @!P0 BRA `(.L_x_302) ;  /* 0x0000000000288947 */ /* 0x006fea0003800000 */
[----:B------:R-:W0:Y:S02]  /*f0b0*/  LDC R4, c[0x0][0x634] ;  /* 0x00018d00ff047b82 */ /* 0x000e240000000800 */
[----:B0-----:R-:W-:-:S05]  /*f0c0*/  IADD3 R9, P0, R22, R4, RZ ;  /* 0x0000000416097210 */ /* 0x001fca0007f1e0ff */
        /* <DEDUP_REMOVED lines=8> */
.L_x_302:
[----:B------:R-:W0:Y:S01]  /*f150*/  LDC.64 R20, c[0x0][0x640] ;  /* 0x00019000ff147b82 */ /* 0x000e220000000a00 */
[-CC-:B------:R-:W-:Y:S02]  /*f160*/  SHF.R.U64 R14, R8, R10.reuse, R9.reuse ;  /* 0x0000000a080e7219 */ /* 0x180fe40000001209 */
[----:B------:R-:W-:Y:S02]  /*f170*/  SHF.R.U32.HI R4, RZ, R10, R9 ;  /* 0x0000000aff047219 */ /* 0x000fe40000011609 */
[----:B------:R-:W-:-:S03]  /*f180*/  IADD3 R7, P0, RZ, -R14, RZ ;  /* 0x8000000eff077210 */ /* 0x000fc60007f1e0ff */
[----:B------:R-:W1:Y:S02]  /*f190*/  LDC R8, c[0x0][0x618] ;  /* 0x00018600ff087b82 */ /* 0x000e640000000800 */
[----:B------:R-:W-:Y:S02]  /*f1a0*/  IMAD.X R5, RZ, RZ, ~R4, P0 ;  /* 0x000000ffff057224 */ /* 0x000fe400000e0e04 */
[----:B------:R-:W-:Y:S02]  /*f1b0*/  IMAD.MOV.U32 R4, RZ, RZ, R22 ;  /* 0x000000ffff047224 */ /* 0x000fe400078e0016 */
[-C--:B------:R-:W-:Y:S02]  /*f1c0*/  IMAD R6, R5, R16.reuse, RZ ;  /* 0x0000001005067224 */ /* 0x080fe400078e02ff */
[----:B------:R-:W2:Y:S01]  /*f1d0*/  LDC R18, c[0x0][0x608] ;  /* 0x00018200ff127b82 */ /* 0x000ea20000000800 */
[----:B------:R-:W-:Y:S02]  /*f1e0*/  IMAD.MOV.U32 R5, RZ, RZ, R23 ;  /* 0x000000ffff057224 */ /* 0x000fe400078e0017 */
[----:B------:R-:W-:-:S05]  /*f1f0*/  IMAD.WIDE.U32 R4, R7, R16, R4 ;  /* 0x0000001007047225 */ /* 0x000fca00078e0004 */
[----:B------:R-:W3:Y:S01]  /*f200*/  LDC R19, c[0x0][0x658] ;  /* 0x00019600ff137b82 */ /* 0x000ee20000000800 */
[----:B------:R-:W-:Y:S01]  /*f210*/  IMAD R7, R7, R17, R6 ;  /* 0x0000001107077224 */ /* 0x000fe200078e0206 */
[----:B0-----:R-:W-:Y:S01]  /*f220*/  ISETP.NE.U32.AND P0, PT, R20, RZ, PT ;  /* 0x000000ff1400720c */ /* 0x001fe20003f05070 */
[----:B------:R-:W-:Y:S02]  /*f230*/  IMAD.MOV.U32 R6, RZ, RZ, -0x1 ;  /* 0xffffffffff067424 */ /* 0x000fe400078e00ff */
[----:B------:R-:W-:Y:S01]  /*f240*/  IMAD.IADD R5, R5, 0x1, R7 ;  /* 0x0000000105057824 */ /* 0x000fe200078e0207 */
[----:B------:R-:W-:Y:S02]  /*f250*/  ISETP.NE.AND.EX P0, PT, R21, RZ, PT, P0 ;  /* 0x000000ff1500720c */ /* 0x000fe40003f05300 */
[----:B------:R-:W0:Y:S02]  /*f260*/  LDC R17, c[0x0][0x600] ;  /* 0x00018000ff117b82 */ /* 0x000e240000000800 */
[----:B-1----:R-:W-:-:S02]  /*f270*/  SHF.R.U64 R10, R4, R8, R5 ;  /* 0x00000008040a7219 */ /* 0x002fc40000001205 */
[----:B------:R-:W-:-:S04]  /*f280*/  SHF.R.U32.HI R5, RZ, R8, R5 ;  /* 0x00000008ff057219 */ /* 0x000fc80000011605 */
[----:B------:R-:W1:Y:S01]  /*f290*/  LDC R22, c[0x0][0x648] ;  /* 0x00019200ff167b82 */ /* 0x000e620000000800 */
[-CC-:B--2---:R-:W-:Y:S02]  /*f2a0*/  SHF.R.U64 R15, R10, R18.reuse, R5.reuse ;  /* 0x000000120a0f7219 */ /* 0x184fe40000001205 */
[----:B------:R-:W-:Y:S01]  /*f2b0*/  SHF.R.U32.HI R4, RZ, R18, R5 ;  /* 0x00000012ff047219 */ /* 0x000fe20000011605 */
[----:B------:R-:W-:-:S04]  /*f2c0*/  IMAD.MOV.U32 R18, RZ, RZ, 0x1 ;  /* 0x00000001ff127424 */ /* 0x000fc800078e00ff */
[----:B------:R-:W2:Y:S01]  /*f2d0*/  LDC R23, c[0x0][0x638] ;  /* 0x00018e00ff177b82 */ /* 0x000ea20000000800 */
[-CC-:B---3--:R-:W-:Y:S02]  /*f2e0*/  SHF.R.U64 R16, R15, R19.reuse, R4.reuse ;  /* 0x000000130f107219 */ /* 0x188fe40000001204 */
[-C--:B------:R-:W-:Y:S02]  /*f2f0*/  SHF.L.U32 R6, R6, R19.reuse, RZ ;  /* 0x0000001306067219 */ /* 0x080fe400000006ff */
[----:B------:R-:W-:Y:S01]  /*f300*/  SHF.R.U32.HI R5, RZ, R19, R4 ;  /* 0x00000013ff057219 */ /* 0x000fe20000011604 */
[----:B------:R-:W-:Y:S01]  /*f310*/  IMAD.MOV.U32 R4, RZ, RZ, R16 ;  /* 0x000000ffff047224 */ /* 0x000fe200078e0010 */
[----:B------:R-:W-:Y:S01]  /*f320*/  LOP3.LUT R24, RZ, R6, RZ, 0x33, !PT ;  /* 0x00000006ff187212 */ /* 0x000fe200078e33ff */
[----:B------:R-:W3:Y:S01]  /*f330*/  LDC R25, c[0x0][0x610] ;  /* 0x00018400ff197b82 */ /* 0x000ee20000000800 */
[----:B------:R-:W-:Y:S05]  /*f340*/  @!P0 BRA `(.L_x_303) ;  /* 0x0000000000288947 */ /* 0x000fea0003800000 */
        /* <DEDUP_REMOVED lines=10> */
.L_x_303:
[----:B-1----:R-:W-:Y:S01]  /*f3f0*/  SHF.R.U64 R4, R4, R22, R5 ;  /* 0x0000001604047219 */ /* 0x002fe20000001205 */
[----:B0-----:R-:W-:Y:S01]  /*f400*/  VIADD R7, R17, 0xffffffff ;  /* 0xffffffff11077836 */ /* 0x001fe20000000000 */
[----:B------:R-:W-:Y:S01]  /*f410*/  SHF.L.U32 R18, R18, R19, RZ ;  /* 0x0000001312127219 */ /* 0x000fe200000006ff */
[----:B------:R-:W-:Y:S01]  /*f420*/  @P4 IMAD R0, R11, R12, R2 ;  /* 0x0000000c0b004224 */ /* 0x000fe200078e0202 */
[----:B------:R-:W-:Y:S01]  /*f430*/  LOP3.LUT R3, R15, R24, RZ, 0xc0, !PT ;  /* 0x000000180f037212 */ /* 0x000fe200078ec0ff */
[----:B------:R-:W-:Y:S01]  /*f440*/  IMAD.MOV R5, RZ, RZ, -R4 ;  /* 0x000000ffff057224 */ /* 0x000fe200078e0a04 */
[----:B------:R-:W-:Y:S01]  /*f450*/  LOP3.LUT R7, R10, R7, RZ, 0xc0, !PT ;  /* 0x000000070a077212 */ /* 0x000fe200078ec0ff */
[----:B------:R-:W-:Y:S02]  /*f460*/  IMAD.MOV.U32 R6, RZ, RZ, R14 ;  /* 0x000000ffff067224 */ /* 0x000fe400078e000e */
[----:B------:R-:W-:Y:S02]  /*f470*/  IMAD R3, R18, R4, R3 ;  /* 0x0000000412037224 */ /* 0x000fe400078e0203 */
[----:B--2---:R-:W-:-:S02]  /*f480*/  IMAD R2, R5, R23, R16 ;  /* 0x0000001705027224 */ /* 0x004fc400078e0210 */
[----:B---3--:R-:W-:Y:S02]  /*f490*/  IMAD R0, R3, R25, R0 ;  /* 0x0000001903007224 */ /* 0x008fe400078e0200 */
[----:B------:R-:W-:Y:S02]  /*f4a0*/  IMAD R5, R2, R17, R7 ;  /* 0x0000001102057224 */ /* 0x000fe400078e0207 */
[----:B------:R-:W-:-:S03]  /*f4b0*/  IMAD.MOV.U32 R4, RZ, RZ, 0x1 ;  /* 0x00000001ff047424 */ /* 0x000fc600078e00ff */
[----:B------:R-:W-:Y:S02]  /*f4c0*/  SEL R7, R5, R0, !P4 ;  /* 0x0000000005077207 */ /* 0x000fe40006000000 */
[----:B------:R-:W-:-:S07]  /*f4d0*/  SEL R5, R0, R5, !P4 ;  /* 0x0000000500057207 */ /* 0x000fce0006000000 */
.L_x_301:
[----:B------:R-:W-:-:S08]  /*f4e0*/  NOP ;  /* 0x0000000000007918 */ /* 0x000fd00000000000 */
[----:B------:R-:W0:-:S00]  /*f4f0*/  USETMAXREG.DEALLOC.CTAPOOL 0x28 ;  /* 0x00000028000079c8 */ /* 0x000e0000080e0500 */
[----:B------:R-:W-:-:S13]  /*f500*/  ISETP.NE.AND P0, PT, RZ, UR8, PT ;  /* 0x00000008ff007c0c */ /* 0x000fda000bf05270 */
[----:B------:R-:W-:Y:S05]  /*f510*/  @P0 EXIT ;  /* 0x000000000000094d */ /* 0x000fea0003800000 */
[----:B0-----:R-:W-:Y:S01]  /*f520*/  LOP3.LUT P0, RZ, R4, 0xff, RZ, 0xc0, !PT ;  /* 0x000000ff04ff7812 */ /* 0x001fe2000780c0ff */
[----:B------:R-:W-:Y:S02]  /*f530*/  IMAD.MOV.U32 R9, RZ, RZ, 0x1 ;  /* 0x00000001ff097424 */ /* 0x000fe400078e00ff */
[----:B------:R-:W-:-:S10]  /*f540*/  IMAD.MOV.U32 R10, RZ, RZ, RZ ;  /* 0x000000ffff0a7224 */ /* 0x000fd400078e00ff */
[----:B------:R-:W-:Y:S05]  /*f550*/  @!P0 BRA `(.L_x_304) ;  /* 0x0000000c00608947 */ /* 0x000fea0003800000 */
[----:B------:R-:W0:Y:S01]  /*f560*/  S2R R0, SR_CgaCtaId ;  /* 0x0000000000007919 */ /* 0x000e220000008800 */
[----:B------:R-:W-:Y:S01]  /*f570*/  ULDC UR4, c[0x0][0x28c] ;  /* 0x0000a30000047ab9 */ /* 0x000fe20000000800 */
[----:B------:R-:W-:Y:S01]  /*f580*/  ULDC UR6, c[0x0][0x658] ;  /* 0x0001960000067ab9 */ /* 0x000fe20000000800 */
[----:B------:R-:W-:Y:S01]  /*f590*/  UIADD3 UR10, UR4, 0x3f, URZ ;  /* 0x0000003f040a7890 */ /* 0x000fe2000fffe03f */
[----:B------:R-:W-:Y:S01]  /*f5a0*/  BSSY B0, `(.L_x_304) ;  /* 0x00000d3000007945 */ /* 0x000fe20003800000 */
[----:B------:R-:W-:Y:S01]  /*f5b0*/  UMOV UR7, 0xffffffff ;  /* 0xffffffff00077882 */ /* 0x000fe20000000000 */
[----:B------:R-:W-:Y:S01]  /*f5c0*/  ULDC UR5, c[0x0][0x600] ;  /* 0x0001800000057ab9 */ /* 0x000fe20000000800 */
[----:B------:R-:W-:Y:S01]  /*f5d0*/  UMOV UR9, 0x1 ;  /* 0x0000000100097882 */ /* 0x000fe20000000000 */
[----:B------:R-:W-:Y:S01]  /*f5e0*/  USHF.L.U32 UR7, UR7, UR6, URZ ;  /* 0x0000000607077299 */ /* 0x000fe2000800063f */
[----:B------:R-:W-:Y:S01]  /*f5f0*/  IMAD.MOV.U32 R12, RZ, RZ, 0x1 ;  /* 0x00000001ff0c7424 */ /* 0x000fe200078e00ff */
[----:B------:R-:W-:Y:S01]  /*f600*/  UIADD3 UR4, UR5, -0x1, URZ ;  /* 0xffffffff05047890 */ /* 0x000fe2000fffe03f */
[----:B------:R-:W-:Y:S01]  /*f610*/  IMAD.MOV.U32 R9, RZ, RZ, 0x1 ;  /* 0x00000001ff097424 */ /* 0x000fe200078e00ff */
[----:B------:R-:W-:Y:S01]  /*f620*/  USHF.R.S32.HI UR11, URZ, 0x1f, UR10 ;  /* 0x0000001f3f0b7899 */ /* 0x000fe2000801140a */
[----:B------:R-:W-:Y:S01]  /*f630*/  IMAD.MOV.U32 R10, RZ, RZ, RZ ;  /* 0x000000ffff0a7224 */ /* 0x000fe200078e00ff */
[----:B------:R-:W-:Y:S01]  /*f640*/  ULDC UR8, c[0x0][0xc] ;  /* 0x0000030000087ab9 */ /* 0x000fe20000000800 */
[----:B------:R-:W-:-:S02]  /*f650*/  USHF.L.U32 UR5, UR9, UR6, URZ ;  /* 0x0000000609057299 */ /* 0x000fc4000800063f */
[----:B------:R-:W-:Y:S01]  /*f660*/  ULEA.HI UR11, UR11, UR10, URZ, 0x6 ;  /* 0x0000000a0b0b7291 */ /* 0x000fe2000f8f303f */
[----:B------:R-:W-:Y:S01]  /*f670*/  ULDC UR9, c[0x0][0x10] ;  /* 0x0000040000097ab9 */ /* 0x000fe20000000800 */
[----:B------:R-:W-:Y:S02]  /*f680*/  ULOP3.LUT UR6, URZ, UR7, URZ, 0x33, !UPT ;  /* 0x000000073f067292 */ /* 0x000fe4000f8e333f */
[----:B------:R-:W-:Y:S01]  /*f690*/  UIMAD.WIDE.U32 UR8, UR8, UR9, URZ ;  /* 0x00000009080872a5 */ /* 0x000fe2000f8e003f */
[----:B------:R-:W-:Y:S01]  /*f6a0*/  ULDC UR7, c[0x0][0x14] ;  /* 0x0000050000077ab9 */ /* 0x000fe20000000800 */
[----:B------:R-:W-:Y:S02]  /*f6b0*/  USHF.R.S32.HI UR20, URZ, 0x6, UR11 ;  /* 0x000000063f147899 */ /* 0x000fe4000801140b */
[----:B------:R-:W-:Y:S02]  /*f6c0*/  UIMAD.WIDE.U32 UR22, UR8, UR7, URZ ;  /* 0x00000007081672a5 */ /* 0x000fe4000f8e003f */
[----:B------:R-:W-:-:S02]  /*f6d0*/  UIMAD UR18, UR9, UR7, URZ ;  /* 0x00000007091272a4 */ /* 0x000fc4000f8e023f */
[----:B------:R-:W-:Y:S01]  /*f6e0*/  ULOP3.LUT UR26, UR13, 0x2, URZ, 0xfc, !UPT ;  /* 0x000000020d1a7892 */ /* 0x000fe2000f8efc3f */
[C---:B0-----:R-:W-:Y:S01]  /*f6f0*/  IMAD.SHL.U32 R8, R0.reuse, 0x10, RZ ;  /* 0x0000001000087824 */ /* 0x041fe200078e00ff */
[----:B------:R-:W-:Y:S01]  /*f700*/  UIADD3 UR18, UR23, UR18, URZ ;  /* 0x0000001217127290 */ /* 0x000fe2000fffe03f */
[----:B------:R-:W-:Y:S01]  /*f710*/  IMAD.SHL.U32 R0, R0, 0x400, RZ ;  /* 0x0000040000007824 */ /* 0x000fe200078e00ff */
[----:B------:R-:W-:Y:S02]  /*f720*/  UIADD3 UR27, UR20, 0x1, URZ ;  /* 0x00000001141b7890 */ /* 0x000fe4000fffe03f */
[----:B------:R-:W-:Y:S01]  /*f730*/  LOP3.LUT R8, R8, 0x70, RZ, 0xc0, !PT ;  /* 0x0000007008087812 */ /* 0x000fe200078ec0ff */
[----:B------:R-:W-:Y:S01]  /*f740*/  ULDC.64 UR24, c[0x0][0x198] ;  /* 0x0000660000187ab9 */ /* 0x000fe20000000a00 */
[----:B------:R-:W-:-:S08]  /*f750*/  LOP3.LUT R0, R0, 0x1c00, RZ, 0xc0, !PT ;  /* 0x00001c0000007812 */ /* 0x000fd000078ec0ff */
.L_x_315:
[----:B------:R-:W-:-:S03]  /*f760*/  UMOV UR7, 0xffffffff ;  /* 0xffffffff00077882 */ /* 0x000fc60000000000 */
[----:B------:R-:W-:Y:S05]  /*f770*/  BRA.DIV UR7, `(.L_x_305) ;  /* 0x0000001207887947 */ /* 0x000fea000b800000 */
[----:B------:R-:W-:-:S13]  /*f780*/  ELECT P0, URZ, PT ;  /* 0x00000000003f782f */ /* 0x000fda0003800000 */
.L_x_331:
[----:B------:R-:W0:Y:S01]  /*f790*/  LDC R2, c[0x0][0x28c] ;  /* 0x0000a300ff027b82 */ /* 0x000e220000000800 */
[----:B------:R-:W-:Y:S01]  /*f7a0*/  BSSY B1, `(.L_x_306) ;  /* 0x000003a000017945 */ /* 0x000fe20003800000 */
[----:B0-----:R-:W-:-:S13]  /*f7b0*/  ISETP.LT.OR P0, PT, R2, 0x1, !P0 ;  /* 0x000000010200780c */ /* 0x001fda0004701670 */
[----:B------:R-:W-:Y:S05]  /*f7c0*/  @P0 BRA `(.L_x_307) ;  /* 0x0000000000dc0947 */ /* 0x000fea0003800000 */
[----:B------:R-:W-:Y:S02]  /*f7d0*/  IMAD.SHL.U32 R11, R5, 0x100, RZ ;  /* 0x00000100050b7824 */ /* 0x000fe400078e00ff */
[----:B------:R-:W-:Y:S02]  /*f7e0*/  IMAD R7, R7, 0x80, R8 ;  /* 0x0000008007077824 */ /* 0x000fe400078e0208 */
[----:B------:R-:W-:Y:S02]  /*f7f0*/  IMAD.MOV.U32 R15, RZ, RZ, RZ ;  /* 0x000000ffff0f7224 */ /* 0x000fe400078e00ff */
[----:B------:R-:W-:Y:S02]  /*f800*/  IMAD.U32 R16, RZ, RZ, UR27 ;  /* 0x0000001bff107e24 */ /* 0x000fe4000f8e00ff */
[----:B------:R-:W-:Y:S02]  /*f810*/  IMAD.MOV.U32 R2, RZ, RZ, R9 ;  /* 0x000000ffff027224 */ /* 0x000fe400078e0009 */
[----:B------:R-:W-:-:S07]  /*f820*/  IMAD.MOV.U32 R3, RZ, RZ, R10 ;  /* 0x000000ffff037224 */ /* 0x000fce00078e000a */
.L_x_310:
[----:B------:R-:W0:Y:S01]  /*f830*/  S2R R5, SR_CgaCtaId ;  /* 0x0000000000057919 */ /* 0x000e220000008800 */
[----:B------:R-:W-:Y:S01]  /*f840*/  MOV R4, 0x400 ;  /* 0x0000040000047802 */ /* 0x000fe20000000f00 */
[----:B------:R-:W1:Y:S03]  /*f850*/  S2R R17, SR_TID.X ;  /* 0x0000000000117919 */ /* 0x000e660000002100 */
[----:B0-----:R-:W-:Y:S02]  /*f860*/  LEA R14, R5, R4, 0x18 ;  /* 0x00000004050e7211 */ /* 0x001fe400078ec0ff */
[----:B------:R-:W-:Y:S02]  /*f870*/  SHF.L.U32 R4, R2, 0x1f, RZ ;  /* 0x0000001f02047819 */ /* 0x000fe400000006ff */
[----:B-1----:R-:W-:Y:S01]  /*f880*/  LOP3.LUT P1, RZ, R17, 0x7f, RZ, 0xc0, !PT ;  /* 0x0000007f11ff7812 */ /* 0x002fe2000782c0ff */
[----:B------:R-:W-:-:S04]  /*f890*/  IMAD R13, R3, 0x8, R14 ;  /* 0x00000008030d7824 */ /* 0x000fc800078e020e */
[----:B------:R-:W0:Y:S08]  /*f8a0*/  SYNCS.PHASECHK.TRANS64.TRYWAIT P0, [R13+URZ+0x48], R4 ;  /* 0x000048040d0075a7 */ /* 0x000e30000800017f */
[----:B------:R-:W1:Y:S01]  /*f8b0*/  @!P1 LDC R5, c[0x0][0x500] ;  /* 0x00014000ff059b82 */ /* 0x000e620000000800 */
[----:B0-----:R-:W-:Y:S05]  /*f8c0*/  @!P0 BRA `(.L_x_308) ;  /* 0x0000001000548947 */ /* 0x001fea0003800000 */
.L_x_332:
[----:B------:R-:W-:Y:S01]  /*f8d0*/  UPRMT UR7, UR26, 0x9910, URZ ;  /* 0x000099101a077896 */ /* 0x000fe2000800003f */
[----:B-1----:R1:W-:Y:S03]  /*f8e0*/  @!P1 SYNCS.ARRIVE.TRANS64 RZ, [R13+URZ], R5 ;  /* 0x000000050dff99a7 */ /* 0x0023e6000800003f */
[----:B------:R-:W-:-:S06]  /*f8f0*/  UISETP.NE.AND UP0, UPT, UR7, 0x2, UPT ;  /* 0x000000020700788c */ /* 0x000fcc000bf05270 */
[----:B------:R-:W-:-:S13]  /*f900*/  PLOP3.LUT P0, PT, PT, PT, UP0, 0x80, 0x0 ;  /* 0x000000000000781c */ /* 0x000fda0003f0f008 */
[----:B-1----:R-:W-:Y:S05]  /*f910*/  @P0 BRA `(.L_x_309) ;  /* 0x0000000000040947 */ /* 0x002fea0003800000 */
[----:B------:R-:W-:Y:S01]  /*f920*/  BPT.TRAP 0x1 ;  /* 0x000000040000795c */ /* 0x000fe20000300000 */
.L_x_309:
[C---:B0-----:R-:W-:Y:S01]  /*f930*/  IMAD R4, R3.reuse, 0x4000, R14 ;  /* 0x0000400003047824 */ /* 0x041fe200078e020e */
[----:B------:R-:W-:Y:S01]  /*f940*/  R2UR UR19, R14 ;  /* 0x000000000e1372ca */ /* 0x000fe200000e0000 */
[----:B------:R-:W-:Y:S01]  /*f950*/  IMAD R5, R3, 0x2000, R0 ;  /* 0x0000200003057824 */ /* 0x000fe200078e0200 */
[----:B------:R-:W-:Y:S01]  /*f960*/  R2UR UR9, R13 ;  /* 0x000000000d0972ca */ /* 0x000fe200000e0000 */
[----:B------:R-:W-:Y:S01]  /*f970*/  VIADD R16, R16, 0xffffffff ;  /* 0xffffffff10107836 */ /* 0x000fe20000000000 */
[----:B------:R-:W-:Y:S01]  /*f980*/  R2UR UR7, R4 ;  /* 0x00000000040772ca */ /* 0x000fe200000e0000 */
[----:B------:R-:W-:Y:S01]  /*f990*/  UIADD3 UR14, UP0, UR24, 0xf0, URZ ;  /* 0x000000f0180e7890 */ /* 0x000fe2000ff1e03f */
[----:B------:R-:W-:Y:S01]  /*f9a0*/  R2UR UR8, R5 ;  /* 0x00000000050872ca */ /* 0x000fe200000e0000 */
[----:B------:R-:W-:Y:S01]  /*f9b0*/  UIADD3 UR28, UP1, UR24, 0x1f0, URZ ;  /* 0x000001f0181c7890 */ /* 0x000fe2000ff3e03f */
[----:B------:R-:W-:Y:S01]  /*f9c0*/  R2UR UR11, R11 ;  /* 0x000000000b0b72ca */ /* 0x000fe200000e0000 */
[----:B------:R-:W-:Y:S01]  /*f9d0*/  UIADD3.X UR15, URZ, UR25, URZ, UP0, !UPT ;  /* 0x000000193f0f7290 */ /* 0x000fe200087fe43f */
[----:B------:R-:W-:Y:S01]  /*f9e0*/  R2UR UR10, R15 ;  /* 0x000000000f0a72ca */ /* 0x000fe200000e0000 */
[----:B------:R-:W-:Y:S01]  /*f9f0*/  VIADD R3, R3, 0x1 ;  /* 0x0000000103037836 */ /* 0x000fe20000000000 */
[----:B------:R-:W-:Y:S01]  /*fa00*/  R2UR UR12, R6 ;  /* 0x00000000060c72ca */ /* 0x000fe200000e0000 */
[----:B------:R-:W-:Y:S01]  /*fa10*/  UIADD3.X UR29, URZ, UR25, URZ, UP1, !UPT ;  /* 0x000000193f1d7290 */ /* 0x000fe20008ffe43f */
[----:B------:R-:W-:Y:S01]  /*fa20*/  R2UR UR21, R7 ;  /* 0x00000000071572ca */ /* 0x000fe200000e0000 */
[----:B------:R-:W-:Y:S01]  /*fa30*/  UMOV UR16, 0x0 ;  /* 0x0000000000107882 */ /* 0x000fe20000000000 */
[----:B------:R-:W-:Y:S01]  /*fa40*/  ISETP.GT.AND P1, PT, R16, 0x1, PT ;  /* 0x000000011000780c */ /* 0x000fe20003f24270 */
[----:B------:R-:W-:Y:S01]  /*fa50*/  UIADD3 UR7, UR7, 0x180, URZ ;  /* 0x0000018007077890 */ /* 0x000fe2000fffe03f */
[----:B------:R-:W-:Y:S01]  /*fa60*/  ISETP.NE.AND P0, PT, R3, 0x9, PT ;  /* 0x000000090300780c */ /* 0x000fe20003f05270 */
[----:B------:R-:W-:Y:S01]  /*fa70*/  UIADD3 UR19, UR19, 0x24180, UR8 ;  /* 0x0002418013137890 */ /* 0x000fe2000fffe008 */
[----:B------:R-:W-:Y:S01]  /*fa80*/  VIADD R15, R15, 0x40 ;  /* 0x000000400f0f7836 */ /* 0x000fe20000000000 */
[----:B------:R-:W-:Y:S01]  /*fa90*/  UMOV UR17, 0x10000000 ;  /* 0x1000000000117882 */ /* 0x000fe20000000000 */
[----:B------:R-:W-:Y:S01]  /*faa0*/  UMOV UR30, 0xff0000 ;  /* 0x00ff0000001e7882 */ /* 0x000fe20000000000 */
[----:B------:R-:W-:Y:S01]  /*fab0*/  SEL R5, RZ, 0x1, P0 ;  /* 0x00000001ff057807 */ /* 0x000fe20000000000 */
[----:B------:R-:W-:Y:S01]  /*fac0*/  UMOV UR8, UR7 ;  /* 0x0000000700087c82 */ /* 0x000fe20008000000 */
[----:B------:R-:W-:Y:S01]  /*fad0*/  SEL R3, R3, RZ, P0 ;  /* 0x000000ff03037207 */ /* 0x000fe20000000000 */
[----:B------:R0:W-:Y:S01]  /*fae0*/  UTMALDG.3D [UR8], [UR14], desc[UR16] ;  /* 0x000010080e0075b4 */ /* 0x0001e20008011000 */
[----:B------:R-:W-:Y:S01]  /*faf0*/  LOP3.LUT R2, R2, R5, RZ, 0x3c, !PT ;  /* 0x0000000502027212 */ /* 0x000fe200078e3cff */
[----:B0-----:R-:W-:Y:S01]  /*fb00*/  UMOV UR11, UR21 ;  /* 0x00000015000b7c82 */ /* 0x001fe20008000000 */
[----:B------:R-:W-:-:S02]  /*fb10*/  UMOV UR8, UR19 ;  /* 0x0000001300087c82 */ /* 0x000fc40008000000 */
[----:B------:R0:W-:Y:S02]  /*fb20*/  UTMALDG.3D.MULTICAST [UR8], [UR28], UR30, desc[UR16] ;  /* 0x000010081c0073b4 */ /* 0x0001e4000801181e */
[----:B0-----:R-:W-:Y:S05]  /*fb30*/  @P1 BRA `(.L_x_310) ;  /* 0xfffffffc003c1947 */ /* 0x001fea000383ffff */
.L_x_307:
[----:B------:R-:W-:Y:S05]  /*fb40*/  BSYNC B1 ;  /* 0x0000000000017941 */ /* 0x000fea0003800000 */
.L_x_306:
[----:B------:R-:W2:Y:S01]  /*fb50*/  LDL.LU R17, [R1+0x80] ;  /* 0x0000800001117983 */ /* 0x000ea20000300800 */
[----:B------:R-:W-:Y:S01]  /*fb60*/  LOP3.LUT P1, RZ, R12, 0xff, RZ, 0xc0, !PT ;  /* 0x000000ff0cff7812 */ /* 0x000fe2000782c0ff */
[----:B------:R-:W-:Y:S01]  /*fb70*/  VIADD R5, R10, UR20 ;  /* 0x000000140a057c36 */ /* 0x000fe20008000000 */
[----:B------:R-:W-:Y:S01]  /*fb80*/  ULDC.64 UR8, c[0x0][0x650] ;  /* 0x0001940000087ab9 */ /* 0x000fe20000000a00 */
[----:B------:R-:W3:Y:S01]  /*fb90*/  LDL.LU R14, [R1+0x84] ;  /* 0x00008400010e7983 */ /* 0x000ee20000300800 */
[----:B------:R-:W-:Y:S01]  /*fba0*/  IMAD.U32 R6, RZ, RZ, UR20 ;  /* 0x00000014ff067e24 */ /* 0x000fe2000f8e00ff */
[----:B------:R-:W-:Y:S01]  /*fbb0*/  UISETP.GE.U32.AND UP0, UPT, UR20, 0x9, UPT ;  /* 0x000000091400788c */ /* 0x000fe2000bf06070 */
[----:B------:R-:W-:Y:S01]  /*fbc0*/  ISETP.GT.U32.AND P0, PT, R5, 0x8, PT ;  /* 0x000000080500780c */ /* 0x000fe20003f04070 */
[----:B------:R-:W-:Y:S01]  /*fbd0*/  BSSY B1, `(.L_x_311) ;  /* 0x000006d000017945 */ /* 0x000fe20003800000 */
[----:B------:R-:W-:Y:S01]  /*fbe0*/  IMAD.MOV.U32 R7, RZ, RZ, -0x1 ;  /* 0xffffffffff077424 */ /* 0x000fe200078e00ff */
[----:B------:R-:W-:-:S02]  /*fbf0*/  PRMT R12, RZ, 0x7610, R12 ;  /* 0x00007610ff0c7816 */ /* 0x000fc4000000000c */
[----:B------:R-:W-:Y:S01]  /*fc00*/  ISETP.LT.U32.AND P0, PT, R6, 0x9, P0 ;  /* 0x000000090600780c */ /* 0x000fe20000701070 */
[----:B------:R-:W-:Y:S01]  /*fc10*/  IMAD.MOV.U32 R6, RZ, RZ, -0x1 ;  /* 0xffffffffff067424 */ /* 0x000fe200078e00ff */
[----:B------:R-:W0:Y:S01]  /*fc20*/  @P1 S2R R3, SR_CgaCtaId ;  /* 0x0000000000031919 */ /* 0x000e220000008800 */
[----:B------:R-:W-:Y:S02]  /*fc30*/  @P1 MOV R2, 0x400 ;  /* 0x0000040000021802 */ /* 0x000fe40000000f00 */
[----:B------:R-:W-:Y:S02]  /*fc40*/  PLOP3.LUT P2, PT, PT, PT, UP0, 0x80, 0x0 ;  /* 0x000000000000781c */ /* 0x000fe40003f4f008 */
[----:B0-----:R-:W-:Y:S01]  /*fc50*/  @P1 LEA R4, R3, R2, 0x18 ;  /* 0x0000000203041211 */ /* 0x001fe200078ec0ff */
[----:B------:R-:W-:Y:S01]  /*fc60*/  IMAD.WIDE.U32 R2, R5, 0x38e38e39, RZ ;  /* 0x38e38e3905027825 */ /* 0x000fe200078e00ff */
[----:B------:R-:W-:Y:S02]  /*fc70*/  SEL R2, RZ, 0x1, !P0 ;  /* 0x00000001ff027807 */ /* 0x000fe40004000000 */
[----:B------:R0:W-:Y:S02]  /*fc80*/  @P1 SYNCS.ARRIVE.TRANS64.A1T0 RZ, [R4+URZ+0xa8], RZ ;  /* 0x0000a8ff04ff19a7 */ /* 0x0001e4000810003f */
[----:B------:R-:W-:-:S02]  /*fc90*/  LOP3.LUT R9, R9, R2, RZ, 0x3c, !PT ;  /* 0x0000000209097212 */ /* 0x000fc400078e3cff */
[----:B------:R-:W-:Y:S02]  /*fca0*/  PRMT R2, RZ, 0x7610, R2 ;  /* 0x00007610ff027816 */ /* 0x000fe40000000002 */
[----:B0-----:R-:W-:-:S04]  /*fcb0*/  SHF.R.U32.HI R4, RZ, 0x1, R3 ;  /* 0x00000001ff047819 */ /* 0x001fc80000011603 */
[----:B------:R-:W-:Y:S01]  /*fcc0*/  @P2 LOP3.LUT R9, R9, 0x1, R4, 0x78, !PT ;  /* 0x0000000109092812 */ /* 0x000fe200078e7804 */
[----:B------:R-:W-:Y:S02]  /*fcd0*/  IMAD R10, R4, -0x9, R5 ;  /* 0xfffffff7040a7824 */ /* 0x000fe400078e0205 */
[----:B------:R-:W-:Y:S01]  /*fce0*/  IMAD.MOV.U32 R5, RZ, RZ, -0x1 ;  /* 0xffffffffff057424 */ /* 0x000fe200078e00ff */
[----:B---3--:R-:W-:-:S04]  /*fcf0*/  IADD3 R14, P1, R14, UR22, RZ ;  /* 0x000000160e0e7c10 */ /* 0x008fc8000ff3e0ff */
[----:B--2---:R-:W-:Y:S01]  /*fd00*/  IADD3.X R17, R17, UR18, RZ, P1, !PT ;  /* 0x0000001211117c10 */ /* 0x004fe20008ffe4ff */
[----:B------:R0:W-:Y:S01]  /*fd10*/  STL [R1+0x84], R14 ;  /* 0x0000840e01007387 */ /* 0x0001e20000100800 */
[----:B------:R-:W-:-:S03]  /*fd20*/  ISETP.GE.U32.AND P0, PT, R14, UR8, PT ;  /* 0x000000080e007c0c */ /* 0x000fc6000bf06070 */
[----:B------:R0:W-:Y:S01]  /*fd30*/  STL [R1+0x80], R17 ;  /* 0x0000801101007387 */ /* 0x0001e20000100800 */
[----:B------:R-:W-:-:S13]  /*fd40*/  ISETP.GE.U32.AND.EX P0, PT, R17, UR9, PT, P0 ;  /* 0x0000000911007c0c */ /* 0x000fda000bf06100 */
[----:B0-----:R-:W-:Y:S05]  /*fd50*/  @P0 BRA `(.L_x_312) ;  /* 0x0000000400500947 */ /* 0x001fea0003800000 */
[----:B------:R-:W-:Y:S01]  /*fd60*/  ULDC.64 UR8, c[0x0][0x628] ;  /* 0x00018a0000087ab9 */ /* 0x000fe20000000a00 */
[----:B------:R-:W0:Y:S01]  /*fd70*/  S2R R13, SR_CTAID.X ;  /* 0x00000000000d7919 */ /* 0x000e220000002500 */
[----:B------:R-:W-:Y:S01]  /*fd80*/  ISETP.NE.U32.AND P0, PT, RZ, UR8, PT ;  /* 0x00000008ff007c0c */ /* 0x000fe2000bf05070 */
[----:B------:R-:W-:Y:S01]  /*fd90*/  ULDC UR10, c[0x0][0x630] ;  /* 0x00018c00000a7ab9 */ /* 0x000fe20000000800 */
[----:B------:R-:W-:Y:S01]  /*fda0*/  IMAD.MOV.U32 R2, RZ, RZ, R14 ;  /* 0x000000ffff027224 */ /* 0x000fe200078e000e */
[----:B------:R-:W1:Y:S01]  /*fdb0*/  S2R R11, SR_CTAID.Y ;  /* 0x00000000000b7919 */ /* 0x000e620000002600 */
[----:B------:R-:W-:Y:S01]  /*fdc0*/  ISETP.NE.AND.EX P0, PT, RZ, UR9, PT, P0 ;  /* 0x00000009ff007c0c */ /* 0x000fe2000bf05300 */
[----:B------:R-:W-:-:S12]  /*fdd0*/  IMAD.MOV.U32 R3, RZ, RZ, R17 ;  /* 0x000000ffff037224 */ /* 0x000fd800078e0011 */
[----:B------:R-:W-:Y:S05]  /*fde0*/  @!P0 BRA `(.L_x_313) ;  /* 0x0000000000288947 */ /* 0x000fea0003800000 */
[----:B------:R-:W-:Y:S02]  /*fdf0*/  ULDC UR7, c[0x0][0x634] ;  /* 0x00018d0000077ab9 */ /* 0x000fe40000000800 */
[----:B------:R-:W-:-:S05]  /*fe00*/  IADD3 R7, P0, R14, UR7, RZ ;  /* 0x000000070e077c10 */ /* 0x000fca000ff1e0ff */
[----:B------:R-:W-:-:S04]  /*fe10*/  IMAD.X R15, RZ, RZ, R17, P0 ;  /* 0x000000ffff0f7224 */ /* 0x000fc800000e0611 */
[----:B------:R-:W-:-:S04]  /*fe20*/  IMAD.WIDE.U32 R4, R15, UR8, RZ ;  /* 0x000000080f047c25 */ /* 0x000fc8000f8e00ff */
[----:B------:R-:W-:-:S04]  /*fe30*/  IMAD.WIDE.U32 R4, P0, R7, UR9, R4 ;  /* 0x0000000907047c25 */ /* 0x000fc8000f800004 */
[----:B------:R-:W-:-:S04]  /*fe40*/  IMAD.WIDE.U32 R6, R7, UR8, RZ ;  /* 0x0000000807067c25 */ /* 0x000fc8000f8e00ff */
[----:B------:R-:W-:Y:S01]  /*fe50*/  IMAD.X R3, RZ, RZ, RZ, P0 ;  /* 0x000000ffff037224 */ /* 0x000fe200000e06ff */
[----:B------:R-:W-:Y:S01]  /*fe60*/  IADD3 RZ, P0, R7, R4, RZ ;  /* 0x0000000407ff7210 */ /* 0x000fe20007f1e0ff */
[----:B------:R-:W-:-:S04]  /*fe70*/  IMAD.MOV.U32 R2, RZ, RZ, R5 ;  /* 0x000000ffff027224 */ /* 0x000fc800078e0005 */
[----:B------:R-:W-:-:S08]  /*fe80*/  IMAD.WIDE.U32.X R2, R15, UR9, R2, P0 ;  /* 0x000000090f027c25 */ /* 0x000fd000080e0402 */
.L_x_313:
[--C-:B------:R-:W-:Y:S01]  /*fe90*/  SHF.R.U64 R6, R2, UR10, R3.reuse ;  /* 0x0000000a02067c19 */ /* 0x100fe20008001203 */
[----:B------:R-:W-:Y:S01]  /*fea0*/  ULDC.64 UR8, c[0x0][0x620] ;  /* 0x0001880000087ab9 */ /* 0x000fe20000000a00 */
[----:B------:R-:W-:Y:S01]  /*feb0*/  SHF.R.U32.HI R2, RZ, UR10, R3 ;  /* 0x0000000aff027c19 */ /* 0x000fe20008011603 */
[----:B------:R-:W-:Y:S01]  /*fec0*/  IMAD.MOV.U32 R3, RZ, RZ, R17 ;  /* 0x000000ffff037224 */ /* 0x000fe200078e0011 */
[----:B------:R-:W-:Y:S01]  /*fed0*/  IADD3 R5, P0, RZ, -R6, RZ ;  /* 0x80000006ff057210 */ /* 0x000fe20007f1e0ff */
[----:B------:R-:W-:Y:S01]  /*fee0*/  ULDC UR7, c[0x0][0x150] ;  /* 0x0000540000077ab9 */ /* 0x000fe20000000800 */
[----:B0-----:R-:W-:Y:S01]  /*fef0*/  I2FP.F32.U32 R7, R13 ;  /* 0x0000000d00077245 */ /* 0x001fe20000201000 */
[----:B------:R-:W0:Y:S01]  /*ff00*/  LDC R18, c[0x0][0x144] ;  /* 0x00005100ff127b82 */ /* 0x000e220000000800 */
[----:B------:R-:W-:Y:S01]  /*ff10*/  ULDC.64 UR10, c[0x0][0x640] ;  /* 0x00019000000a7ab9 */ /* 0x000fe20000000a00 */
[----:B------:R-:W-:Y:S01]  /*ff20*/  IMAD.X R2, RZ, RZ, ~R2, P0 ;  /* 0x000000ffff027224 */ /* 0x000fe200000e0e02 */
[----:B------:R-:W-:-:S03]  /*ff30*/  ISETP.NE.U32.AND P0, PT, RZ, UR10, PT ;  /* 0x0000000aff007c0c */ /* 0x000fc6000bf05070 */
[----:B------:R-:W-:Y:S01]  /*ff40*/  IMAD R4, R2, UR8, RZ ;  /* 0x0000000802047c24 */ /* 0x000fe2000f8e02ff */
[----:B------:R-:W-:Y:S01]  /*ff50*/  ISETP.NE.AND.EX P0, PT, RZ, UR11, PT, P0 ;  /* 0x0000000bff007c0c */ /* 0x000fe2000bf05300 */
[----:B------:R-:W-:Y:S01]  /*ff60*/  IMAD.MOV.U32 R2, RZ, RZ, R14 ;  /* 0x000000ffff027224 */ /* 0x000fe200078e000e */
[----:B------:R-:W2:Y:S03]  /*ff70*/  LDC R16, c[0x0][0x148] ;  /* 0x00005200ff107b82 */ /* 0x000ea60000000800 */
[----:B------:R-:W-:Y:S01]  /*ff80*/  IMAD.WIDE.U32 R2, R5, UR8, R2 ;  /* 0x0000000805027c25 */ /* 0x000fe2000f8e0002 */
[----:B------:R-:W-:-:S03]  /*ff90*/  ULDC UR8, c[0x0][0x154] ;  /* 0x0000550000087ab9 */ /* 0x000fc60000000800 */
[----:B------:R-:W-:Y:S02]  /*ffa0*/  IMAD R5, R5, UR9, R4 ;  /* 0x0000000905057c24 */ /* 0x000fe4000f8e0204 */
[----:B------:R-:W-:Y:S01]  /*ffb0*/  FMUL R4, R7, UR7 ;  /* 0x0000000707047c20 */ /* 0x000fe20008400000 */
[----:B------:R-:W-:Y:S01]  /*ffc0*/  ULDC UR7, c[0x0][0x618] ;  /* 0x0001860000077ab9 */ /* 0x000fe20000000800 */
[----:B------:R-:W-:Y:S01]  /*ffd0*/  ULDC UR9, c[0x0][0x608] ;  /* 0x0001820000097ab9 */ /* 0x000fe20000000800 */
[----:B------:R-:W-:-:S03]  /*ffe0*/  IMAD.IADD R3, R3, 0x1, R5 ;  /* 0x0000000103037824 */ /* 0x000fc600078e0205 */
[----:B------:R-:W3:Y:S02]  /*fff0*/  F2I.U32.TRUNC.NTZ R4, R4 ;  /* 0x0000000400047305 */ /* 0x000ee4000020f000 */
[----:B------:R-:W-:Y:S02]  /*10000*/  SHF.R.U64 R7, R2, UR7, R3 ;  /* 0x0000000702077c19 */ /* 0x000fe40008001203 */
[----:B-1----:R-:W-:-:S05]  /*10010*/  I2FP.F32.U32 R2, R11 ;  /* 0x0000000b00027245 */ /* 0x002fca0000201000 */
[----:B------:R-:W-:Y:S01]  /*10020*/  FMUL R5, R2, UR8 ;  /* 0x0000000802057c20 */ /* 0x000fe20008400000 */
[----:B------:R-:W-:Y:S01]  /*10030*/  SHF.R.U32.HI R2, RZ, UR7, R3 ;  /* 0x00000007ff027c19 */ /* 0x000fe20008011603 */
[----:B------:R-:W-:Y:S02]  /*10040*/  ULDC UR7, c[0x0][0x658] ;  /* 0x0001960000077ab9 */ /* 0x000fe40000000800 */
[----:B------:R1:W4:Y:S01]  /*10050*/  F2I.U32.TRUNC.NTZ R19, R5 ;  /* 0x0000000500137305 */ /* 0x000322000020f000 */
[----:B------:R-:W-:Y:S01]  /*10060*/  SHF.R.U64 R15, R7, UR9, R2 ;  /* 0x00000009070f7c19 */ /* 0x000fe20008001202 */
[----:B---3--:R-:W-:Y:S01]  /*10070*/  IMAD.MOV R4, RZ, RZ, -R4 ;  /* 0x000000ffff047224 */ /* 0x008fe200078e0a04 */
[----:B------:R-:W-:-:S03]  /*10080*/  SHF.R.U32.HI R2, RZ, UR9, R2 ;  /* 0x00000009ff027c19 */ /* 0x000fc60008011602 */
[----:B0-----:R-:W-:Y:S01]  /*10090*/  IMAD R13, R18, R4, R13 ;  /* 0x00000004120d7224 */ /* 0x001fe200078e020d */
[--C-:B------:R-:W-:Y:S02]  /*100a0*/  SHF.R.U64 R14, R15, UR7, R2.reuse ;  /* 0x000000070f0e7c19 */ /* 0x100fe40008001202 */
[----:B------:R-:W-:-:S03]  /*100b0*/  SHF.R.U32.HI R17, RZ, UR7, R2 ;  /* 0x00000007ff117c19 */ /* 0x000fc60008011602 */
[----:B------:R-:W-:Y:S02]  /*100c0*/  IMAD.MOV.U32 R2, RZ, RZ, R14 ;  /* 0x000000ffff027224 */ /* 0x000fe400078e000e */
[----:B------:R-:W-:Y:S01]  /*100d0*/  IMAD.MOV.U32 R3, RZ, RZ, R17 ;  /* 0x000000ffff037224 */ /* 0x000fe200078e0011 */
[----:B-12-4-:R-:W-:Y:S06]  /*100e0*/  @!P0 BRA `(.L_x_314) ;  /* 0x0000000000288947 */ /* 0x016fec0003800000 */
[----:B------:R-:W-:Y:S02]  /*100f0*/  ULDC UR7, c[0x0][0x64c] ;  /* 0x0001930000077ab9 */ /* 0x000fe40000000800 */
[----:B------:R-:W-:-:S05]  /*10100*/  IADD3 R3, P0, R14, UR7, RZ ;  /* 0x000000070e037c10 */ /* 0x000fca000ff1e0ff */
[----:B------:R-:W-:-:S04]  /*10110*/  IMAD.X R17, RZ, RZ, R17, P0 ;  /* 0x000000ffff117224 */ /* 0x000fc800000e0611 */
[----:B------:R-:W-:-:S04]  /*10120*/  IMAD.WIDE.U32 R4, R17, UR10, RZ ;  /* 0x0000000a11047c25 */ /* 0x000fc8000f8e00ff */
[----:B------:R-:W-:-:S04]  /*10130*/  IMAD.WIDE.U32 R4, P0, R3, UR11, R4 ;  /* 0x0000000b03047c25 */ /* 0x000fc8000f800004 */
[----:B------:R-:W-:-:S04]  /*10140*/  IMAD.WIDE.U32 R2, R3, UR10, RZ ;  /* 0x0000000a03027c25 */ /* 0x000fc8000f8e00ff */
[----:B------:R-:W-:Y:S01]  /*10150*/  IMAD.MOV.U32 R2, RZ, RZ, R5 ;  /* 0x000000ffff027224 */ /* 0x000fe200078e0005 */
[----:B------:R-:W-:Y:S01]  /*10160*/  IADD3 RZ, P1, R3, R4, RZ ;  /* 0x0000000403ff7210 */ /* 0x000fe20007f3e0ff */
[----:B------:R-:W-:-:S04]  /*10170*/  IMAD.X R3, RZ, RZ, RZ, P0 ;  /* 0x000000ffff037224 */ /* 0x000fc800000e06ff */
[----:B------:R-:W-:-:S08]  /*10180*/  IMAD.WIDE.U32.X R2, R17, UR11, R2, P1 ;  /* 0x0000000b11027c25 */ /* 0x000fd000088e0402 */
.L_x_314:
[----:B------:R-:W-:Y:S01]  /*10190*/  ULDC UR7, c[0x0][0x648] ;  /* 0x0001920000077ab9 */ /* 0x000fe20000000800 */
[----:B------:R-:W-:Y:S01]  /*101a0*/  LOP3.LUT R15, R15, UR6, RZ, 0xc0, !PT ;  /* 0x000000060f0f7c12 */ /* 0x000fe2000f8ec0ff */
[----:B------:R-:W-:Y:S01]  /*101b0*/  IMAD.MOV R19, RZ, RZ, -R19 ;  /* 0x000000ffff137224 */ /* 0x000fe200078e0a13 */
[----:B------:R-:W-:Y:S01]  /*101c0*/  SHF.R.U64 R2, R2, UR7, R3 ;  /* 0x0000000702027c19 */ /* 0x000fe20008001203 */
[----:B------:R-:W-:Y:S01]  /*101d0*/  ULDC UR7, c[0x0][0x638] ;  /* 0x00018e0000077ab9 */ /* 0x000fe20000000800 */
[----:B------:R-:W-:Y:S01]  /*101e0*/  LOP3.LUT R7, R7, UR4, RZ, 0xc0, !PT ;  /* 0x0000000407077c12 */ /* 0x000fe2000f8ec0ff */
[----:B------:R-:W-:Y:S01]  /*101f0*/  @P4 IMAD R13, R16, R19, R11 ;  /* 0x00000013100d4224 */ /* 0x000fe200078e020b */
[----:B------:R-:W-:Y:S01]  /*10200*/  ULDC UR8, c[0x0][0x610] ;  /* 0x0001840000087ab9 */ /* 0x000fe20000000800 */
[----:B------:R-:W-:Y:S02]  /*10210*/  IMAD.MOV R3, RZ, RZ, -R2 ;  /* 0x000000ffff037224 */ /* 0x000fe400078e0a02 */
[----:B------:R-:W-:-:S02]  /*10220*/  IMAD R2, R2, UR5, R15 ;  /* 0x0000000502027c24 */ /* 0x000fc4000f8e020f */
[----:B------:R-:W-:Y:S01]  /*10230*/  IMAD R14, R3, UR7, R14 ;  /* 0x00000007030e7c24 */ /* 0x000fe2000f8e020e */
[----:B------:R-:W-:Y:S01]  /*10240*/  ULDC UR7, c[0x0][0x600] ;  /* 0x0001800000077ab9 */ /* 0x000fe20000000800 */
[----:B------:R-:W-:Y:S02]  /*10250*/  IMAD R13, R2, UR8, R13 ;  /* 0x00000008020d7c24 */ /* 0x000fe4000f8e020d */
[----:B------:R-:W-:Y:S02]  /*10260*/  IMAD R14, R14, UR7, R7 ;  /* 0x000000070e0e7c24 */ /* 0x000fe4000f8e0207 */
[----:B------:R-:W-:-:S03]  /*10270*/  IMAD.MOV.U32 R2, RZ, RZ, 0x1 ;  /* 0x00000001ff027424 */ /* 0x000fc600078e00ff */
[----:B------:R-:W-:Y:S02]  /*10280*/  SEL R7, R14, R13, !P4 ;  /* 0x0000000d0e077207 */ /* 0x000fe40006000000 */
[----:B------:R-:W-:-:S07]  /*10290*/  SEL R5, R13, R14, !P4 ;  /* 0x0000000e0d057207 */ /* 0x000fce0006000000 */
.L_x_312:
[----:B------:R-:W-:Y:S05]  /*102a0*/  BSYNC B1 ;  /* 0x0000000000017941 */ /* 0x000fea0003800000 */
.L_x_311:
[----:B------:R-:W-:-:S13]  /*102b0*/  LOP3.LUT P0, RZ, R2, 0xff, RZ, 0xc0, !PT ;  /* 0x000000ff02ff7812 */ /* 0x000fda000780c0ff */
[----:B------:R-:W-:Y:S05]  /*102c0*/  @P0 BRA `(.L_x_315) ;  /* 0xfffffff400240947 */ /* 0x000fea000383ffff */
[----:B------:R-:W-:Y:S05]  /*102d0*/  BSYNC B0 ;  /* 0x0000000000007941 */ /* 0x000fea0003800000 */
.L_x_304:
[----:B------:R-:W-:-:S03]  /*102e0*/  UMOV UR7, 0xffffffff ;  /* 0xffffffff00077882 */ /* 0x000fc60000000000 */
[----:B------:R-:W-:Y:S05]  /*102f0*/  BRA.DIV UR7, `(.L_x_316) ;  /* 0x0000000607dc7947 */ /* 0x000fea000b800000 */
[----:B------:R-:W-:-:S13]  /*10300*/  ELECT P0, URZ, PT ;  /* 0x00000000003f782f */ /* 0x000fda0003800000 */
.L_x_335:
[----:B------:R-:W-:Y:S04]  /*10310*/  BSSY B0, `(.L_x_317) ;  /* 0x0000059000007945 */ /* 0x000fe80003800000 */
[----:B------:R-:W-:Y:S05]  /*10320*/  @!P0 BRA `(.L_x_318) ;  /* 0x00000004005c8947 */ /* 0x000fea0003800000 */
[----:B------:R-:W-:-:S04]  /*10330*/  ULOP3.LUT UR7, UR13, 0x2, URZ, 0xfc, !UPT ;  /* 0x000000020d077892 */ /* 0x000fc8000f8efc3f */
[----:B------:R-:W-:-:S06]  /*10340*/  UISETP.NE.AND UP0, UPT, UR7, 0x3, UPT ;  /* 0x000000030700788c */ /* 0x000fcc000bf05270 */
[----:B------:R-:W-:-:S13]  /*10350*/  PLOP3.LUT P0, PT, PT, PT, UP0, 0x80, 0x0 ;  /* 0x000000000000781c */ /* 0x000fda0003f0f008 */
[----:B------:R-:W-:Y:S05]  /*10360*/  @!P0 BRA `(.L_x_319) ;  /* 0x0000000000048947 */ /* 0x000fea0003800000 */
[----:B------:R-:W-:Y:S01]  /*10370*/  BPT.TRAP 0x1 ;  /* 0x000000040000795c */ /* 0x000fe20000300000 */
.L_x_319:
[----:B------:R-:W0:Y:S01]  /*10380*/  S2R R3, SR_CgaCtaId ;  /* 0x0000000000037919 */ /* 0x000e220000008800 */
[----:B------:R-:W-:Y:S02]  /*10390*/  MOV R0, 0x400 ;  /* 0x0000040000007802 */ /* 0x000fe40000000f00 */
[----:B------:R-:W-:Y:S02]  /*103a0*/  SHF.L.U32 R2, R9, 0x1f, RZ ;  /* 0x0000001f09027819 */ /* 0x000fe400000006ff */
[----:B0-----:R-:W-:-:S05]  /*103b0*/  LEA R3, R3, R0, 0x18 ;  /* 0x0000000003037211 */ /* 0x001fca00078ec0ff */
[----:B------:R-:W-:-:S04]  /*103c0*/  VIADD R3, R3, 0x48 ;  /* 0x0000004803037836 */ /* 0x000fc80000000000 */
[C---:B------:R-:W-:Y:S02]  /*103d0*/  IMAD R5, R10.reuse, 0x8, R3 ;  /* 0x000000080a057824 */ /* 0x040fe400078e0203 */
[----:B------:R-:W-:Y:S02]  /*103e0*/  VIADD R10, R10, 0x1 ;  /* 0x000000010a0a7836 */ /* 0x000fe40000000000 */
[----:B------:R-:W0:Y:S03]  /*103f0*/  SYNCS.PHASECHK.TRANS64.TRYWAIT P0, [R5+URZ], R2 ;  /* 0x00000002050075a7 */ /* 0x000e26000800017f */
[----:B------:R-:W-:-:S04]  /*10400*/  ISETP.NE.AND P1, PT, R10, 0x9, PT ;  /* 0x000000090a00780c */ /* 0x000fc80003f25270 */
[----:B------:R-:W-:Y:S02]  /*10410*/  SEL R0, RZ, 0x1, P1 ;  /* 0x00000001ff007807 */ /* 0x000fe40000800000 */
[----:B------:R-:W-:Y:S02]  /*10420*/  SEL R10, R10, RZ, P1 ;  /* 0x000000ff0a0a7207 */ /* 0x000fe40000800000 */
[----:B------:R-:W-:-:S03]  /*10430*/  LOP3.LUT R9, R9, R0, RZ, 0x3c, !PT ;  /* 0x0000000009097212 */ /* 0x000fc600078e3cff */
[----:B------:R-:W-:Y:S01]  /*10440*/  IMAD R7, R10, 0x8, R3 ;  /* 0x000000080a077824 */ /* 0x000fe200078e0203 */
[----:B------:R-:W-:Y:S01]  /*10450*/  SHF.L.U32 R4, R9, 0x1f, RZ ;  /* 0x0000001f09047819 */ /* 0x000fe200000006ff */
[----:B0-----:R-:W-:Y:S06]  /*10460*/  @!P0 BRA `(.L_x_320) ;  /* 0x0000000400a08947 */ /* 0x001fec0003800000 */
.L_x_336:
[----:B------:R-:W1:Y:S01]  /*10470*/  SYNCS.PHASECHK.TRANS64.TRYWAIT P0, [R7+URZ], R4 ;  /* 0x00000004070075a7 */ /* 0x000e62000800017f */
[----:B------:R-:W-:-:S05]  /*10480*/  VIADD R0, R10, 0x1 ;  /* 0x000000010a007836 */ /* 0x000fca0000000000 */
[----:B------:R-:W-:-:S04]  /*10490*/  ISETP.NE.AND P1, PT, R0, 0x9, PT ;  /* 0x000000090000780c */ /* 0x000fc80003f25270 */
[----:B0-----:R-:W-:Y:S02]  /*104a0*/  SEL R2, RZ, 0x1, P1 ;  /* 0x00000001ff027807 */ /* 0x001fe40000800000 */
[----:B------:R-:W-:Y:S02]  /*104b0*/  SEL R0, R0, RZ, P1 ;  /* 0x000000ff00007207 */ /* 0x000fe40000800000 */
[----:B------:R-:W-:-:S03]  /*104c0*/  LOP3.LUT R9, R9, R2, RZ, 0x3c, !PT ;  /* 0x0000000209097212 */ /* 0x000fc600078e3cff */
[----:B------:R-:W-:Y:S01]  /*104d0*/  IMAD R6, R0, 0x8, R3 ;  /* 0x0000000800067824 */ /* 0x000fe200078e0203 */
[----:B------:R-:W-:Y:S01]  /*104e0*/  SHF.L.U32 R5, R9, 0x1f, RZ ;  /* 0x0000001f09057819 */ /* 0x000fe200000006ff */
[----:B-1----:R-:W-:Y:S06]  /*104f0*/  @!P0 BRA `(.L_x_321) ;  /* 0x0000000400908947 */ /* 0x002fec0003800000 */
.L_x_337:
[----:B------:R-:W1:Y:S01]  /*10500*/  SYNCS.PHASECHK.TRANS64.TRYWAIT P0, [R6+URZ], R5 ;  /* 0x00000005060075a7 */ /* 0x000e62000800017f */
[----:B------:R-:W-:-:S05]  /*10510*/  VIADD R0, R0, 0x1 ;  /* 0x0000000100007836 */ /* 0x000fca0000000000 */
[----:B------:R-:W-:-:S04]  /*10520*/  ISETP.NE.AND P1, PT, R0, 0x9, PT ;  /* 0x000000090000780c */ /* 0x000fc80003f25270 */
[----:B------:R-:W-:Y:S02]  /*10530*/  SEL R2, RZ, 0x1, P1 ;  /* 0x00000001ff027807 */ /* 0x000fe40000800000 */
[----:B------:R-:W-:Y:S02]  /*10540*/  SEL R0, R0, RZ, P1 ;  /* 0x000000ff00007207 */ /* 0x000fe40000800000 */
[----:B------:R-:W-:-:S03]  /*10550*/  LOP3.LUT R9, R9, R2, RZ, 0x3c, !PT ;  /* 0x0000000209097212 */ /* 0x000fc600078e3cff */
[----:B0-----:R-:W-:Y:S01]  /*10560*/  IMAD R7, R0, 0x8, R3 ;  /* 0x0000000800077824 */ /* 0x001fe200078e0203 */
[----:B------:R-:W-:Y:S01]  /*10570*/  SHF.L.U32 R4, R9, 0x1f, RZ ;  /* 0x0000001f09047819 */ /* 0x000fe200000006ff */
[----:B-1----:R-:W-:Y:S06]  /*10580*/  @!P0 BRA `(.L_x_322) ;  /* 0x0000000400808947 */ /* 0x002fec0003800000 */
.L_x_338:
        /* <DEDUP_REMOVED lines=9> */
.L_x_339:
        /* <DEDUP_REMOVED lines=9> */
.L_x_340:
        /* <DEDUP_REMOVED lines=9> */
.L_x_341:
        /* <DEDUP_REMOVED lines=9> */
.L_x_342:
[----:B------:R-:W1:Y:S01]  /*107d0*/  SYNCS.PHASECHK.TRANS64.TRYWAIT P0, [R7+URZ], R4 ;  /* 0x00000004070075a7 */ /* 0x000e62000800017f */
[----:B------:R-:W-:-:S05]  /*107e0*/  VIADD R0, R0, 0x1 ;  /* 0x0000000100007836 */ /* 0x000fca0000000000 */
[----:B------:R-:W-:-:S04]  /*107f0*/  ISETP.NE.AND P1, PT, R0, 0x9, PT ;  /* 0x000000090000780c */ /* 0x000fc80003f25270 */
[----:B------:R-:W-:Y:S02]  /*10800*/  SEL R2, RZ, 0x1, P1 ;  /* 0x00000001ff027807 */ /* 0x000fe40000800000 */
[----:B------:R-:W-:Y:S02]  /*10810*/  SEL R0, R0, RZ, P1 ;  /* 0x000000ff00007207 */ /* 0x000fe40000800000 */
[----:B------:R-:W-:Y:S01]  /*10820*/  LOP3.LUT R2, R9, R2, RZ, 0x3c, !PT ;  /* 0x0000000209027212 */ /* 0x000fe200078e3cff */
[----:B-1----:R-:W-:Y:S06]  /*10830*/  @!P0 BRA `(.L_x_327) ;  /* 0x0000000400388947 */ /* 0x002fec0003800000 */
.L_x_343:
[----:B------:R-:W-:Y:S01]  /*10840*/  IMAD R3, R0, 0x8, R3 ;  /* 0x0000000800037824 */ /* 0x000fe200078e0203 */
[----:B------:R-:W-:-:S07]  /*10850*/  SHF.L.U32 R0, R2, 0x1f, RZ ;  /* 0x0000001f02007819 */ /* 0x000fce00000006ff */
.L_x_328:
[----:B--2---:R2:W3:Y:S02]  /*10860*/  SYNCS.PHASECHK.TRANS64.TRYWAIT P0, [R3+URZ], R0 ;  /* 0x00000000030075a7 */ /* 0x0044e4000800017f */
[----:B---3--:R-:W-:Y:S05]  /*10870*/  @!P0 NANOSLEEP.SYNCS 0x989680 ;  /* 0x009896800000895d */ /* 0x008fea0003900000 */
[----:B------:R-:W3:Y:S02]  /*10880*/  @!P0 SYNCS.PHASECHK.TRANS64 P0, [R3+URZ], R0 ;  /* 0x00000000030085a7 */ /* 0x000ee4000800007f */
[----:B---3--:R-:W-:Y:S05]  /*10890*/  @!P0 BRA `(.L_x_328) ;  /* 0xfffffffc00f08947 */ /* 0x008fea000383ffff */
.L_x_318:
[----:B------:R-:W-:Y:S05]  /*108a0*/  BSYNC B0 ;  /* 0x0000000000007941 */ /* 0x000fea0003800000 */
.L_x_317:
[----:B------:R-:W-:Y:S05]  /*108b0*/  EXIT ;  /* 0x000000000000794d */ /* 0x000fea0003800000 */
.L_x_22:
[----:B-1----:R-:W-:-:S04]  /*108c0*/  IMAD.U32 R3, RZ, RZ, UR6 ;  /* 0x00000006ff037e24 */ /* 0x002fc8000f8e00ff */
[----:B------:R1:W2:Y:S03]  /*108d0*/  SYNCS.PHASECHK.TRANS64.TRYWAIT P0, [R3+URZ], R0 ;  /* 0x00000000030075a7 */ /* 0x0002a6000800017f */
[----:B--2---:R-:W-:Y:S05]  /*108e0*/  @!P0 NANOSLEEP.SYNCS 0x989680 ;  /* 0x009896800000895d */ /* 0x004fea0003900000 */
[----:B------:R-:W2:Y:S02]  /*108f0*/  @!P0 SYNCS.PHASECHK.TRANS64 P0, [R3+URZ], R0 ;  /* 0x00000000030085a7 */ /* 0x000ea4000800007f */
[----:B--2---:R-:W-:Y:S05]  /*10900*/  @!P0 BRA `(.L_x_22) ;  /* 0xfffffffc00ec8947 */ /* 0x004fea000383ffff */
[----:B------:R-:W-:Y:S05]  /*10910*/  BRA `(.L_x_21) ;  /* 0xffffff1400787947 */ /* 0x000fea000383ffff */
.L_x_28:
[----:B-----5:R1:W-:Y:S02]  /*10920*/  STL [R1+0x90], R0 ;  /* 0x0000900001007387 */ /* 0x0203e40000100800 */
[----:B-1----:R-:W-:-:S04]  /*10930*/  IMAD.U32 R0, RZ, RZ, UR16 ;  /* 0x00000010ff007e24 */ /* 0x002fc8000f8e00ff */
[----:B------:R1:W2:Y:S03]  /*10940*/  SYNCS.PHASECHK.TRANS64.TRYWAIT P0, [R0+URZ], R229 ;  /* 0x000000e5000075a7 */ /* 0x0002a6000800017f */
[----:B--2---:R-:W-:Y:S05]  /*10950*/  @!P0 NANOSLEEP.SYNCS 0x989680 ;  /* 0x009896800000895d */ /* 0x004fea0003900000 */
[----:B------:R1:W2:Y:S02]  /*10960*/  @!P0 SYNCS.PHASECHK.TRANS64 P0, [R0+URZ], R229 ;  /* 0x000000e5000085a7 */ /* 0x0002a4000800007f */
[----:B-1----:R1:W5:Y:S02]  /*10970*/  LDL.LU R0, [R1+0x90] ;  /* 0x0000900001007983 */ /* 0x0023640000300800 */
[----:B-12---:R-:W-:Y:S05]  /*10980*/  @!P0 BRA `(.L_x_28) ;  /* 0xfffffffc00e48947 */ /* 0x006fea000383ffff */
[----:B------:R-:W-:Y:S05]  /*10990*/  BRA `(.L_x_27) ;  /* 0xffffff28000c7947 */ /* 0x000fea000383ffff */
.L_x_305:
[----:B------:R-:W-:Y:S01]  /*109a0*/  BSSY B1, `(.L_x_329) ;  /* 0x0000006000017945 */ /* 0x000fe20003800000 */
[----:B------:R-:W-:-:S07]  /*109b0*/  IMAD.MOV.U32 R2, RZ, RZ, -0x1 ;  /* 0xffffffffff027424 */ /* 0x000fce00078e00ff */
[----:B------:R-:W-:Y:S05]  /*109c0*/  WARPSYNC.COLLECTIVE R2, `(.L_x_330) ;  /* 0x00000000020c7348 */ /* 0x000fea0003c00000 */
[----:B------:R-:W-:Y:S02]  /*109d0*/  ELECT P0, UR62, PT ;  /* 0x00000000003e782f */ /* 0x000fe40003800000 */
[----:B------:R-:W-:Y:S01]  /*109e0*/  MOV R2, UR62 ;  /* 0x0000003e00027c02 */ /* 0x000fe20008000f00 */
[----:B------:R-:W-:Y:S10]  /*109f0*/  ENDCOLLECTIVE ;  /* 0x000000000000791b */ /* 0x000ff40003800000 */
.L_x_330:
[----:B------:R-:W-:Y:S05]  /*10a00*/  BSYNC B1 ;  /* 0x0000000000017941 */ /* 0x000fea0003800000 */
.L_x_329:
[----:B------:R-:W-:Y:S05]  /*10a10*/  BRA `(.L_x_331) ;  /* 0xffffffec005c7947 */ /* 0x000fea000383ffff */
.L_x_308:
[----:B0-----:R0:W2:Y:S02]  /*10a20*/  SYNCS.PHASECHK.TRANS64.TRYWAIT P0, [R13+URZ+0x48], R4 ;  /* 0x000048040d0075a7 */ /* 0x0010a4000800017f */
[----:B--2---:R-:W-:Y:S05]  /*10a30*/  @!P0 NANOSLEEP.SYNCS 0x989680 ;  /* 0x009896800000895d */ /* 0x004fea0003900000 */
[----:B------:R-:W2:Y:S02]  /*10a40*/  @!P0 SYNCS.PHASECHK.TRANS64 P0, [R13+URZ+0x48], R4 ;  /* 0x000048040d0085a7 */ /* 0x000ea4000800007f */
[----:B--2---:R-:W-:Y:S05]  /*10a50*/  @!P0 BRA `(.L_x_308) ;  /* 0xfffffffc00f08947 */ /* 0x004fea000383ffff */
[----:B------:R-:W-:Y:S05]  /*10a60*/  BRA `(.L_x_332) ;  /* 0xffffffec00987947 */ /* 0x000fea000383ffff */
.L_x_316:
[----:B------:R-:W-:Y:S01]  /*10a70*/  BSSY B0, `(.L_x_333) ;  /* 0x0000006000007945 */ /* 0x000fe20003800000 */
[----:B------:R-:W-:-:S07]  /*10a80*/  IMAD.MOV.U32 R2, RZ, RZ, -0x1 ;  /* 0xffffffffff027424 */ /* 0x000fce00078e00ff */
[----:B------:R-:W-:Y:S05]  /*10a90*/  WARPSYNC.COLLECTIVE R2, `(.L_x_334) ;  /* 0x00000000020c7348 */ /* 0x000fea0003c00000 */
[----:B------:R-:W-:Y:S02]  /*10aa0*/  ELECT P0, UR62, PT ;  /* 0x00000000003e782f */ /* 0x000fe40003800000 */
[----:B------:R-:W-:Y:S01]  /*10ab0*/  MOV R2, UR62 ;  /* 0x0000003e00027c02 */ /* 0x000fe20008000f00 */
[----:B------:R-:W-:Y:S10]  /*10ac0*/  ENDCOLLECTIVE ;  /* 0x000000000000791b */ /* 0x000ff40003800000 */
.L_x_334:
[----:B------:R-:W-:Y:S05]  /*10ad0*/  BSYNC B0 ;  /* 0x0000000000007941 */ /* 0x000fea0003800000 */
.L_x_333:
[----:B------:R-:W-:Y:S05]  /*10ae0*/  BRA `(.L_x_335) ;  /* 0xfffffff800087947 */ /* 0x000fea000383ffff */
.L_x_320:
[----:B0-----:R0:W1:Y:S02]  /*10af0*/  SYNCS.PHASECHK.TRANS64.TRYWAIT P0, [R5+URZ], R2 ;  /* 0x00000002050075a7 */ /* 0x001064000800017f */
[----:B-1----:R-:W-:Y:S05]  /*10b00*/  @!P0 NANOSLEEP.SYNCS 0x989680 ;  /* 0x009896800000895d */ /* 0x002fea0003900000 */
[----:B------:R-:W1:Y:S02]  /*10b10*/  @!P0 SYNCS.PHASECHK.TRANS64 P0, [R5+URZ], R2 ;  /* 0x00000002050085a7 */ /* 0x000e64000800007f */
[----:B-1----:R-:W-:Y:S05]  /*10b20*/  @!P0 BRA `(.L_x_320) ;  /* 0xfffffffc00f08947 */ /* 0x002fea000383ffff */
[----:B------:R-:W-:Y:S05]  /*10b30*/  BRA `(.L_x_336) ;  /* 0xfffffff8004c7947 */ /* 0x000fea000383ffff */
.L_x_321:
[----:B0-----:R0:W1:Y:S02]  /*10b40*/  SYNCS.PHASECHK.TRANS64.TRYWAIT P0, [R7+URZ], R4 ;  /* 0x00000004070075a7 */ /* 0x001064000800017f */
[----:B-1----:R-:W-:Y:S05]  /*10b50*/  @!P0 NANOSLEEP.SYNCS 0x989680 ;  /* 0x009896800000895d */ /* 0x002fea0003900000 */
[----:B------:R-:W1:Y:S02]  /*10b60*/  @!P0 SYNCS.PHASECHK.TRANS64 P0, [R7+URZ], R4 ;  /* 0x00000004070085a7 */ /* 0x000e64000800007f */
[----:B-1----:R-:W-:Y:S05]  /*10b70*/  @!P0 BRA `(.L_x_321) ;  /* 0xfffffffc00f08947 */ /* 0x002fea000383ffff */
[----:B------:R-:W-:Y:S05]  /*10b80*/  BRA `(.L_x_337) ;  /* 0xfffffff8005c7947 */ /* 0x000fea000383ffff */
.L_x_322:
[----:B0-----:R0:W1:Y:S02]  /*10b90*/  SYNCS.PHASECHK.TRANS64.TRYWAIT P0, [R6+URZ], R5 ;  /* 0x00000005060075a7 */ /* 0x001064000800017f */
[----:B-1----:R-:W-:Y:S05]  /*10ba0*/  @!P0 NANOSLEEP.SYNCS 0x989680 ;  /* 0x009896800000895d */ /* 0x002fea0003900000 */
[----:B------:R-:W1:Y:S02]  /*10bb0*/  @!P0 SYNCS.PHASECHK.TRANS64 P0, [R6+URZ], R5 ;  /* 0x00000005060085a7 */ /* 0x000e64000800007f */
[----:B-1----:R-:W-:Y:S05]  /*10bc0*/  @!P0 BRA `(.L_x_322) ;  /* 0xfffffffc00f08947 */ /* 0x002fea000383ffff */
[----:B------:R-:W-:Y:S05]  /*10bd0*/  BRA `(.L_x_338) ;  /* 0xfffffff8006c7947 */ /* 0x000fea000383ffff */
.L_x_323:
[----:B0-----:R0:W1:Y:S02]  /*10be0*/  SYNCS.PHASECHK.TRANS64.TRYWAIT P0, [R7+URZ], R4 ;  /* 0x00000004070075a7 */ /* 0x001064000800017f */
[----:B-1----:R-:W-:Y:S05]  /*10bf0*/  @!P0 NANOSLEEP.SYNCS 0x989680 ;  /* 0x009896800000895d */ /* 0x002fea0003900000 */
[----:B------:R-:W1:Y:S02]  /*10c00*/  @!P0 SYNCS.PHASECHK.TRANS64 P0, [R7+URZ], R4 ;  /* 0x00000004070085a7 */ /* 0x000e64000800007f */
[----:B-1----:R-:W-:Y:S05]  /*10c10*/  @!P0 BRA `(.L_x_323) ;  /* 0xfffffffc00f08947 */ /* 0x002fea000383ffff */
[----:B------:R-:W-:Y:S05]  /*10c20*/  BRA `(.L_x_339) ;  /* 0xfffffff8007c7947 */ /* 0x000fea000383ffff */
.L_x_324:
[----:B0-----:R0:W1:Y:S02]  /*10c30*/  SYNCS.PHASECHK.TRANS64.TRYWAIT P0, [R6+URZ], R5 ;  /* 0x00000005060075a7 */ /* 0x001064000800017f */
[----:B-1----:R-:W-:Y:S05]  /*10c40*/  @!P0 NANOSLEEP.SYNCS 0x989680 ;  /* 0x009896800000895d */ /* 0x002fea0003900000 */
[----:B------:R-:W1:Y:S02]  /*10c50*/  @!P0 SYNCS.PHASECHK.TRANS64 P0, [R6+URZ], R5 ;  /* 0x00000005060085a7 */ /* 0x000e64000800007f */
[----:B-1----:R-:W-:Y:S05]  /*10c60*/  @!P0 BRA `(.L_x_324) ;  /* 0xfffffffc00f08947 */ /* 0x002fea000383ffff */
[----:B------:R-:W-:Y:S05]  /*10c70*/  BRA `(.L_x_340) ;  /* 0xfffffff8008c7947 */ /* 0x000fea000383ffff */
.L_x_325:
[----:B0-----:R0:W1:Y:S02]  /*10c80*/  SYNCS.PHASECHK.TRANS64.TRYWAIT P0, [R7+URZ], R4 ;  /* 0x00000004070075a7 */ /* 0x001064000800017f */
[----:B-1----:R-:W-:Y:S05]  /*10c90*/  @!P0 NANOSLEEP.SYNCS 0x989680 ;  /* 0x009896800000895d */ /* 0x002fea0003900000 */
[----:B------:R-:W1:Y:S02]  /*10ca0*/  @!P0 SYNCS.PHASECHK.TRANS64 P0, [R7+URZ], R4 ;  /* 0x00000004070085a7 */ /* 0x000e64000800007f */
[----:B-1----:R-:W-:Y:S05]  /*10cb0*/  @!P0 BRA `(.L_x_325) ;  /* 0xfffffffc00f08947 */ /* 0x002fea000383ffff */
[----:B------:R-:W-:Y:S05]  /*10cc0*/  BRA `(.L_x_341) ;  /* 0xfffffff8009c7947 */ /* 0x000fea000383ffff */
.L_x_326:
[----:B0-----:R0:W1:Y:S02]  /*10cd0*/  SYNCS.PHASECHK.TRANS64.TRYWAIT P0, [R6+URZ], R5 ;  /* 0x00000005060075a7 */ /* 0x001064000800017f */
[----:B-1----:R-:W-:Y:S05]  /*10ce0*/  @!P0 NANOSLEEP.SYNCS 0x989680 ;  /* 0x009896800000895d */ /* 0x002fea0003900000 */
[----:B------:R-:W1:Y:S02]  /*10cf0*/  @!P0 SYNCS.PHASECHK.TRANS64 P0, [R6+URZ], R5 ;  /* 0x00000005060085a7 */ /* 0x000e64000800007f */
[----:B-1----:R-:W-:Y:S05]  /*10d00*/  @!P0 BRA `(.L_x_326) ;  /* 0xfffffffc00f08947 */ /* 0x002fea000383ffff */
[----:B------:R-:W-:Y:S05]  /*10d10*/  BRA `(.L_x_342) ;  /* 0xfffffff800ac7947 */ /* 0x000fea000383ffff */
.L_x_327:
[----:B-1----:R1:W2:Y:S02]  /*10d20*/  SYNCS.PHASECHK.TRANS64.TRYWAIT P0, [R7+URZ], R4 ;  /* 0x00000004070075a7 */ /* 0x0022a4000800017f */
[----:B--2---:R-:W-:Y:S05]  /*10d30*/  @!P0 NANOSLEEP.SYNCS 0x989680 ;  /* 0x009896800000895d */ /* 0x004fea0003900000 */
[----:B------:R-:W2:Y:S02]  /*10d40*/  @!P0 SYNCS.PHASECHK.TRANS64 P0, [R7+URZ], R4 ;  /* 0x00000004070085a7 */ /* 0x000ea4000800007f */
[----:B--2---:R-:W-:Y:S05]  /*10d50*/  @!P0 BRA `(.L_x_327) ;  /* 0xfffffffc00f08947 */ /* 0x004fea000383ffff */
[----:B------:R-:W-:Y:S05]  /*10d60*/  BRA `(.L_x_343) ;  /* 0xfffffff800b47947 */ /* 0x000fea000383ffff */
.L_x_344:
[----:B------:R-:W-:-:S00]  /*10d70*/  BRA `(.L_x_344) ;  /* 0xfffffffc00fc7947 */ /* 0x000fc0000383ffff */
[----:B------:R-:W-:-:S00]  /*10d80*/  NOP ;  /* 0x0000000000007918 */ /* 0x000fc00000000000 */
[----:B------:R-:W-:-:S00]  /*10d90*/  NOP ;  /* 0x0000000000007918 */ /* 0x000fc00000000000 */
[----:B------:R-:W-:-:S00]  /*10da0*/  NOP ;  /* 0x0000000000007918 */ /* 0x000fc00000000000 */
[----:B------:R-:W-:-:S00]  /*10db0*/  NOP ;  /* 0x0000000000007918 */ /* 0x000fc00000000000 */
[----:B------:R-:W-:-:S00]  /*10dc0*/  NOP ;  /* 0x0000000000007918 */ /* 0x000fc00000000000 */
[----:B------:R-:W-:-:S00]  /*10dd0*/  NOP ;  /* 0x0000000000007918 */ /* 0x000fc00000000000 */
[----:B------:R-:W-:-:S00]  /*10de0*/  NOP ;  /* 0x0000000000007918 */ /* 0x000fc00000000000 */
[----:B------:R-:W-:-:S00]  /*10df0*/  NOP ;  /* 0x0000000000007918 */ /* 0x000fc00000000000 */
.L_x_345:


//--------------------- .nv.shared._ZN7cutlass13device_kernelINS_4gemm6kernel13GemmUniversalIN4cute5tupleIJiiiiEEENS1_10collective13CollectiveMmaINS1_37MainloopSm90TmaGmmaWarpSpecializedFP8ILi9ENS5_IJNS4_1CILi8EEENSA_ILi1EEESC_EEENS1_35KernelTmaWarpSpecializedCooperativeEEENS5_IJNSA_ILi256EEENSA_ILi128EEENSA_ILi64EEEEEENS_12float_e5m2_tENS5_IJlSC_lEEESK_SL_NS4_8TiledMMAINS4_8MMA_AtomIJNS4_4SM904GMMA31MMA_64x128x32_F32E5M2E5M2_SS_TNILNSP_7ScaleInE1ELSR_1EEEEEENS4_6LayoutINS5_IJNSA_ILi2EEESC_SC_EEENS5_IJSC_NSA_ILi0EEESX_EEEEENS5_IJNS4_10UnderscoreES10_S10_EEEEENS4_13SM90_TMA_LOADENS4_14ComposedLayoutINS4_7SwizzleILi2ELi4ELi3EEENS4_18smem_ptr_flag_bitsILi8EEENSU_INS5_IJSB_SI_EEENS5_IJSI_SC_EEEEEEEvNS4_8identityENS4_23SM90_TMA_LOAD_MULTICASTES1C_vS1D_EENS_8epilogue10collective6detail29Sm90TmaWarpSpecializedAdapterINS1H_15DefaultEpilogueISK_SL_SL_NS1G_6thread17LinearCombinationISK_Li1EffLNS1L_9ScaleType4KindE0ELNS_15FloatRoundStyleE2ESK_EENS1_15EpilogueDefaultEEEEEvvEEEEvNT_6ParamsE --------------------------
	.section	.nv.shared._ZN7cutlass13device_kernelINS_4gemm6kernel13GemmUniversalIN4cute5tupleIJiiiiEEENS1_10collective13CollectiveMmaINS1_37MainloopSm90TmaGmmaWarpSpecializedFP8ILi9ENS5_IJNS4_1CILi8EEENSA_ILi1EEESC_EEENS1_35KernelTmaWarpSpecializedCooperativeEEENS5_IJNSA_ILi256EEENSA_ILi128EEENSA_ILi64EEEEEENS_12float_e5m2_tENS5_IJlSC_lEEESK_SL_NS4_8TiledMMAINS4_8MMA_AtomIJNS4_4SM904GMMA31MMA_64x128x32_F32E5M2E5M2_SS_TNILNSP_7ScaleInE1ELSR_1EEEEEENS4_6LayoutINS5_IJNSA_ILi2EEESC_SC_EEENS5_IJSC_NSA_ILi0EEESX_EEEEENS5_IJNS4_10UnderscoreES10_S10_EEEEENS4_13SM90_TMA_LOADENS4_14ComposedLayoutINS4_7SwizzleILi2ELi4ELi3EEENS4_18smem_ptr_flag_bitsILi8EEENSU_INS5_IJSB_SI_EEENS5_IJSI_SC_EEEEEEEvNS4_8identityENS4_23SM90_TMA_LOAD_MULTICASTES1C_vS1D_EENS_8epilogue10collective6detail29Sm90TmaWarpSpecializedAdapterINS1H_15DefaultEpilogueISK_SL_SL_NS1G_6thread17LinearCombinationISK_Li1EffLNS1L_9ScaleType4KindE0ELNS_15FloatRoundStyleE2ESK_EENS1_15EpilogueDefaultEEEEEvvEEEEvNT_6ParamsE,"aw",@nobits
	.sectionflags	@""
	.align	16
	.zero		1024


//--------------------- .nv.shared.reserved.0     --------------------------
	.section	.nv.shared.reserved.0,"aw",@nobits
	.weak		__nv_reservedSMEM_offset_0_alias
	.size		__nv_reservedSMEM_offset_0_alias, 0, 0
	.other		__nv_reservedSMEM_offset_0_alias,@"STO_CUDA_RESERVED_SHARED STV_DEFAULT"
__nv_reservedSMEM_offset_0_alias:
	.zero		0


//--------------------- .nv.global                --------------------------
	.section	.nv.global,"aw",@nobits
.nv.global:
	.type		_ZN40_INTERNAL_478536cf_4_k_cu_bcef7d25_228254cute1_E,@object
	.size		_ZN40_INTERNAL_478536cf_4_k_cu_bcef7d25_228254cute1_E,(_ZN40_INTERNAL_478536cf_4_k_cu_bcef7d25_228254cuda3std3__45__cpo6cbeginE - _ZN40_INTERNAL_478536cf_4_k_cu_bcef7d25_228254cute1_E)
_ZN40_INTERNAL_478536cf_4_k_cu_bcef7d25_228254cute1_E:
	.zero		1
	.type		_ZN40_INTERNAL_478536cf_4_k_cu_bcef7d25_228254cuda3std3__45__cpo6cbeginE,@object
	.size		_ZN40_INTERNAL_478536cf_4_k_cu_bcef7d25_228254cuda3std3__45__cpo6cbeginE,(_ZN40_INTERNAL_478536cf_4_k_cu_bcef7d25_228254cuda3std3__48in_placeE - _ZN40_INTERNAL_478536cf_4_k_cu_bcef7d25_228254cuda3std3__45__cpo6cbeginE)
_ZN40_INTERNAL_478536cf_4_k_cu_bcef7d25_228254cuda3std3__45__cpo6cbeginE:
	.zero		1
	.type		_ZN40_INTERNAL_478536cf_4_k_cu_bcef7d25_228254cuda3std3__48in_placeE,@object
	.size		_ZN40_INTERNAL_478536cf_4_k_cu_bcef7d25_228254cuda3std3__48in_placeE,(_ZN40_INTERNAL_478536cf_4_k_cu_bcef7d25_228254cuda3std6ranges3__45__cpo9iter_moveE - _ZN40_INTERNAL_478536cf_4_k_cu_bcef7d25_228254cuda3std3__48in_placeE)
_ZN40_INTERNAL_478536cf_4_k_cu_bcef7d25_228254cuda3std3__48in_placeE:
	.zero		1
	.type		_ZN40_INTERNAL_478536cf_4_k_cu_bcef7d25_228254cuda3std6ranges3__45__cpo9iter_moveE,@object
	.size		_ZN40_INTERNAL_478536cf_4_k_cu_bcef7d25_228254cuda3std6ranges3__45__cpo9iter_moveE,(_ZN40_INTERNAL_478536cf_4_k_cu_bcef7d25_228254cuda3std3__45__cpo5beginE - _ZN40_INTERNAL_478536cf_4_k_cu_bcef7d25_228254cuda3std6ranges3__45__cpo9iter_moveE)
_ZN40_INTERNAL_478536cf_4_k_cu_bcef7d25_228254cuda3std6ranges3__45__cpo9iter_moveE:
	.zero		1
	.type		_ZN40_INTERNAL_478536cf_4_k_cu_bcef7d25_228254cuda3std3__45__cpo5beginE,@object
	.size		_ZN40_INTERNAL_478536cf_4_k_cu_bcef7d25_228254cuda3std3__45__cpo5beginE,(_ZN40_INTERNAL_478536cf_4_k_cu_bcef7d25_228254cuda3std3__442_GLOBAL__N__478536cf_4_k_cu_bcef7d25_228256ignoreE - _ZN40_INTERNAL_478536cf_4_k_cu_bcef7d25_228254cuda3std3__45__cpo5beginE)
_ZN40_INTERNAL_478536cf_4_k_cu_bcef7d25_228254cuda3std3__45__cpo5beginE:
	.zero		1
	.type		_ZN40_INTERNAL_478536cf_4_k_cu_bcef7d25_228254cuda3std3__442_GLOBAL__N__478536cf_4_k_cu_bcef7d25_228256ignoreE,@object
	.size		_ZN40_INTERNAL_478536cf_4_k_cu_bcef7d25_228254cuda3std3__442_GLOBAL__N__478536cf_4_k_cu_bcef7d25_228256ignoreE,(_ZN40_INTERNAL_478536cf_4_k_cu_bcef7d25_228254cute7productE - _ZN40_INTERNAL_478536cf_4_k_cu_bcef7d25_228254cuda3std3__442_GLOBAL__N__478536cf_4_k_cu_bcef7d25_228256ignoreE)
_ZN40_INTERNAL_478536cf_4_k_cu_bcef7d25_228254cuda3std3__442_GLOBAL__N__478536cf_4_k_cu_bcef7d25_228256ignoreE:
	.zero		1
	.type		_ZN40_INTERNAL_478536cf_4_k_cu_bcef7d25_228254cute7productE,@object
	.size		_ZN40_INTERNAL_478536cf_4_k_cu_bcef7d25_228254cute7productE,(_ZN40_INTERNAL_478536cf_4_k_cu_bcef7d25_228254cuda3std3__45__cpo3endE - _ZN40_INTERNAL_478536cf_4_k_cu_bcef7d25_228254cute7productE)
_ZN40_INTERNAL_478536cf_4_k_cu_bcef7d25_228254cute7productE:
	.zero		1
	.type		_ZN40_INTERNAL_478536cf_4_k_cu_bcef7d25_228254cuda3std3__45__cpo3endE,@object
	.size		_ZN40_INTERNAL_478536cf_4_k_cu_bcef7d25_228254cuda3std3__45__cpo3endE,(_ZN40_INTERNAL_478536cf_4_k_cu_bcef7d25_228254cuda3std3__419piecewise_constructE - _ZN40_INTERNAL_478536cf_4_k_cu_bcef7d25_228254cuda3std3__45__cpo3endE)
_ZN40_INTERNAL_478536cf_4_k_cu_bcef7d25_228254cuda3std3__45__cpo3endE:
	.zero		1
	.type		_ZN40_INTERNAL_478536cf_4_k_cu_bcef7d25_228254cuda3std3__419piecewise_constructE,@object
	.size		_ZN40_INTERNAL_478536cf_4_k_cu_bcef7d25_228254cuda3std3__419piecewise_constructE,(_ZN40_INTERNAL_478536cf_4_k_cu_bcef7d25_228254cuda3std3__45__cpo4cendE - _ZN40_INTERNAL_478536cf_4_k_cu_bcef7d25_228254cuda3std3__419piecewise_constructE)
_ZN40_INTERNAL_478536cf_4_k_cu_bcef7d25_228254cuda3std3__419piecewise_constructE:
	.zero		1
	.type		_ZN40_INTERNAL_478536cf_4_k_cu_bcef7d25_228254cuda3std3__45__cpo4cendE,@object
	.size		_ZN40_INTERNAL_478536cf_4_k_cu_bcef7d25_228254cuda3std3__45__cpo4cendE,(_ZN40_INTERNAL_478536cf_4_k_cu_bcef7d25_228254cuda3std6ranges3__45__cpo4swapE - _ZN40_INTERNAL_478536cf_4_k_cu_bcef7d25_228254cuda3std3__45__cpo4cendE)
_ZN40_INTERNAL_478536cf_4_k_cu_bcef7d25_228254cuda3std3__45__cpo4cendE:
	.zero		1
	.type		_ZN40_INTERNAL_478536cf_4_k_cu_bcef7d25_228254cuda3std6ranges3__45__cpo4swapE,@object
	.size		_ZN40_INTERNAL_478536cf_4_k_cu_bcef7d25_228254cuda3std6ranges3__45__cpo4swapE,(.L_7 - _ZN40_INTERNAL_478536cf_4_k_cu_bcef7d25_228254cuda3std6ranges3__45__cpo4swapE)
_ZN40_INTERNAL_478536cf_4_k_cu_bcef7d25_228254cuda3std6ranges3__45__cpo4swapE:
	.zero		1
.L_7:


//--------------------- .nv.constant0._ZN7cutlass13device_kernelINS_4gemm6kernel13GemmUniversalIN4cute5tupleIJiiiiEEENS1_10collective13CollectiveMmaINS1_37MainloopSm90TmaGmmaWarpSpecializedFP8ILi9ENS5_IJNS4_1CILi8EEENSA_ILi1EEESC_EEENS1_35KernelTmaWarpSpecializedCooperativeEEENS5_IJNSA_ILi256EEENSA_ILi128EEENSA_ILi64EEEEEENS_12float_e5m2_tENS5_IJlSC_lEEESK_SL_NS4_8TiledMMAINS4_8MMA_AtomIJNS4_4SM904GMMA31MMA_64x128x32_F32E5M2E5M2_SS_TNILNSP_7ScaleInE1ELSR_1EEEEEENS4_6LayoutINS5_IJNSA_ILi2EEESC_SC_EEENS5_IJSC_NSA_ILi0EEESX_EEEEENS5_IJNS4_10UnderscoreES10_S10_EEEEENS4_13SM90_TMA_LOADENS4_14ComposedLayoutINS4_7SwizzleILi2ELi4ELi3EEENS4_18smem_ptr_flag_bitsILi8EEENSU_INS5_IJSB_SI_EEENS5_IJSI_SC_EEEEEEEvNS4_8identityENS4_23SM90_TMA_LOAD_MULTICASTES1C_vS1D_EENS_8epilogue10collective6detail29Sm90TmaWarpSpecializedAdapterINS1H_15DefaultEpilogueISK_SL_SL_NS1G_6thread17LinearCombinationISK_Li1EffLNS1L_9ScaleType4KindE0ELNS_15FloatRoundStyleE2ESK_EENS1_15EpilogueDefaultEEEEEvvEEEEvNT_6ParamsE --------------------------
	.section	.nv.constant0._ZN7cutlass13device_kernelINS_4gemm6kernel13GemmUniversalIN4cute5tupleIJiiiiEEENS1_10collective13CollectiveMmaINS1_37MainloopSm90TmaGmmaWarpSpecializedFP8ILi9ENS5_IJNS4_1CILi8EEENSA_ILi1EEESC_EEENS1_35KernelTmaWarpSpecializedCooperativeEEENS5_IJNSA_ILi256EEENSA_ILi128EEENSA_ILi64EEEEEENS_12float_e5m2_tENS5_IJlSC_lEEESK_SL_NS4_8TiledMMAINS4_8MMA_AtomIJNS4_4SM904GMMA31MMA_64x128x32_F32E5M2E5M2_SS_TNILNSP_7ScaleInE1ELSR_1EEEEEENS4_6LayoutINS5_IJNSA_ILi2EEESC_SC_EEENS5_IJSC_NSA_ILi0EEESX_EEEEENS5_IJNS4_10UnderscoreES10_S10_EEEEENS4_13SM90_TMA_LOADENS4_14ComposedLayoutINS4_7SwizzleILi2ELi4ELi3EEENS4_18smem_ptr_flag_bitsILi8EEENSU_INS5_IJSB_SI_EEENS5_IJSI_SC_EEEEEEEvNS4_8identityENS4_23SM90_TMA_LOAD_MULTICASTES1C_vS1D_EENS_8epilogue10collective6detail29Sm90TmaWarpSpecializedAdapterINS1H_15DefaultEpilogueISK_SL_SL_NS1G_6thread17LinearCombinationISK_Li1EffLNS1L_9ScaleType4KindE0ELNS_15FloatRoundStyleE2ESK_EENS1_15EpilogueDefaultEEEEEvvEEEEvNT_6ParamsE,"a",@progbits
	.sectionflags	@""
	.align	4
.nv.constant0._ZN7cutlass13device_kernelINS_4gemm6kernel13GemmUniversalIN4cute5tupleIJiiiiEEENS1_10collective13CollectiveMmaINS1_37MainloopSm90TmaGmmaWarpSpecializedFP8ILi9ENS5_IJNS4_1CILi8EEENSA_ILi1EEESC_EEENS1_35KernelTmaWarpSpecializedCooperativeEEENS5_IJNSA_ILi256EEENSA_ILi128EEENSA_ILi64EEEEEENS_12float_e5m2_tENS5_IJlSC_lEEESK_SL_NS4_8TiledMMAINS4_8MMA_AtomIJNS4_4SM904GMMA31MMA_64x128x32_F32E5M2E5M2_SS_TNILNSP_7ScaleInE1ELSR_1EEEEEENS4_6LayoutINS5_IJNSA_ILi2EEESC_SC_EEENS5_IJSC_NSA_ILi0EEESX_EEEEENS5_IJNS4_10UnderscoreES10_S10_EEEEENS4_13SM90_TMA_LOADENS4_14ComposedLayoutINS4_7SwizzleILi2ELi4ELi3EEENS4_18smem_ptr_flag_bitsILi8EEENSU_INS5_IJSB_SI_EEENS5_IJSI_SC_EEEEEEEvNS4_8identityENS4_23SM90_TMA_LOAD_MULTICASTES1C_vS1D_EENS_8epilogue10collective6detail29Sm90TmaWarpSpecializedAdapterINS1H_15DefaultEpilogueISK_SL_SL_NS1G_6thread17LinearCombinationISK_Li1EffLNS1L_9ScaleType4KindE0ELNS_15FloatRoundStyleE2ESK_EENS1_15EpilogueDefaultEEEEEvvEEEEvNT_6ParamsE:
	.zero		1664


//--------------------- SYMBOLS --------------------------

	.type		.nv.reservedSmem.offset0,@object
	.size		.nv.reservedSmem.offset0,0x4
